//
// Generated by NVIDIA NVVM Compiler
//
// Compiler Build ID: CL-36424714
// Cuda compilation tools, release 13.0, V13.0.88
// Based on NVVM 20.0.0
//

.version 9.0
.target sm_100
.address_size 64

	// .globl	_Z20standard_math_kernelPfPKfi
.global .align 4 .b8 __cudart_i2opi_f[24] = {65, 144, 67, 60, 153, 149, 98, 219, 192, 221, 52, 245, 209, 87, 39, 252, 41, 21, 68, 78, 110, 131, 249, 162};

.visible .entry _Z20standard_math_kernelPfPKfi(
	.param .u64 .ptr .align 1 _Z20standard_math_kernelPfPKfi_param_0,
	.param .u64 .ptr .align 1 _Z20standard_math_kernelPfPKfi_param_1,
	.param .u32 _Z20standard_math_kernelPfPKfi_param_2
)
{
	.local .align 4 .b8 	__local_depot0[28];
	.reg .b64 	%SP;
	.reg .b64 	%SPL;
	.reg .pred 	%p<120>;
	.reg .b32 	%r<464>;
	.reg .b32 	%f<427>;
	.reg .b64 	%rd<209>;
	.reg .b64 	%fd<23>;

	mov.u64 	%SPL, __local_depot0;
	ld.param.u64 	%rd80, [_Z20standard_math_kernelPfPKfi_param_0];
	ld.param.u64 	%rd81, [_Z20standard_math_kernelPfPKfi_param_1];
	ld.param.u32 	%r157, [_Z20standard_math_kernelPfPKfi_param_2];
	add.u64 	%rd1, %SPL, 0;
	mov.u32 	%r158, %ctaid.x;
	mov.u32 	%r159, %ntid.x;
	mov.u32 	%r160, %tid.x;
	mad.lo.s32 	%r1, %r158, %r159, %r160;
	setp.ge.s32 	%p1, %r1, %r157;
	@%p1 bra 	$L__BB0_106;
	cvta.to.global.u64 	%rd83, %rd81;
	mul.wide.s32 	%rd84, %r1, 4;
	add.s64 	%rd85, %rd83, %rd84;
	ld.global.f32 	%f1, [%rd85];
	mul.f32 	%f74, %f1, 0f3F22F983;
	cvt.rni.s32.f32 	%r433, %f74;
	cvt.rn.f32.s32 	%f75, %r433;
	fma.rn.f32 	%f76, %f75, 0fBFC90FDA, %f1;
	fma.rn.f32 	%f77, %f75, 0fB3A22168, %f76;
	fma.rn.f32 	%f415, %f75, 0fA7C234C5, %f77;
	abs.f32 	%f3, %f1;
	setp.ltu.f32 	%p2, %f3, 0f47CE4780;
	mov.u32 	%r421, %r433;
	mov.f32 	%f412, %f415;
	@%p2 bra 	$L__BB0_9;
	setp.neu.f32 	%p3, %f3, 0f7F800000;
	@%p3 bra 	$L__BB0_4;
	mov.f32 	%f80, 0f00000000;
	mul.rn.f32 	%f412, %f1, %f80;
	mov.b32 	%r421, 0;
	bra.uni 	$L__BB0_9;
$L__BB0_4:
	mov.b32 	%r3, %f1;
	shl.b32 	%r162, %r3, 8;
	or.b32  	%r4, %r162, -2147483648;
	mov.b64 	%rd178, 0;
	mov.b32 	%r418, 0;
	mov.u64 	%rd176, __cudart_i2opi_f;
	mov.u64 	%rd177, %rd1;
$L__BB0_5:
	.pragma "nounroll";
	ld.global.nc.u32 	%r163, [%rd176];
	mad.wide.u32 	%rd88, %r163, %r4, %rd178;
	shr.u64 	%rd178, %rd88, 32;
	st.local.u32 	[%rd177], %rd88;
	add.s32 	%r418, %r418, 1;
	add.s64 	%rd177, %rd177, 4;
	add.s64 	%rd176, %rd176, 4;
	setp.ne.s32 	%p4, %r418, 6;
	@%p4 bra 	$L__BB0_5;
	shr.u32 	%r164, %r3, 23;
	st.local.u32 	[%rd1+24], %rd178;
	and.b32  	%r7, %r164, 31;
	and.b32  	%r165, %r164, 224;
	add.s32 	%r166, %r165, -128;
	shr.u32 	%r167, %r166, 5;
	mul.wide.u32 	%rd89, %r167, 4;
	sub.s64 	%rd8, %rd1, %rd89;
	ld.local.u32 	%r419, [%rd8+24];
	ld.local.u32 	%r420, [%rd8+20];
	setp.eq.s32 	%p5, %r7, 0;
	@%p5 bra 	$L__BB0_8;
	shf.l.wrap.b32 	%r419, %r420, %r419, %r7;
	ld.local.u32 	%r168, [%rd8+16];
	shf.l.wrap.b32 	%r420, %r168, %r420, %r7;
$L__BB0_8:
	shr.u32 	%r169, %r419, 30;
	shf.l.wrap.b32 	%r170, %r420, %r419, 2;
	shl.b32 	%r171, %r420, 2;
	shr.u32 	%r172, %r170, 31;
	add.s32 	%r173, %r172, %r169;
	neg.s32 	%r174, %r173;
	setp.lt.s32 	%p6, %r3, 0;
	selp.b32 	%r421, %r174, %r173, %p6;
	xor.b32  	%r175, %r170, %r3;
	shr.s32 	%r176, %r170, 31;
	xor.b32  	%r177, %r176, %r170;
	xor.b32  	%r178, %r176, %r171;
	cvt.u64.u32 	%rd90, %r177;
	shl.b64 	%rd91, %rd90, 32;
	cvt.u64.u32 	%rd92, %r178;
	or.b64  	%rd93, %rd91, %rd92;
	cvt.rn.f64.s64 	%fd1, %rd93;
	mul.f64 	%fd2, %fd1, 0d3BF921FB54442D19;
	cvt.rn.f32.f64 	%f78, %fd2;
	neg.f32 	%f79, %f78;
	setp.lt.s32 	%p7, %r175, 0;
	selp.f32 	%f412, %f79, %f78, %p7;
$L__BB0_9:
	setp.ltu.f32 	%p8, %f3, 0f47CE4780;
	mul.rn.f32 	%f81, %f412, %f412;
	and.b32  	%r180, %r421, 1;
	setp.eq.b32 	%p9, %r180, 1;
	selp.f32 	%f82, 0f3F800000, %f412, %p9;
	fma.rn.f32 	%f83, %f81, %f82, 0f00000000;
	fma.rn.f32 	%f84, %f81, 0f37CBAC00, 0fBAB607ED;
	selp.f32 	%f85, %f84, 0fB94D4153, %p9;
	selp.f32 	%f86, 0f3D2AAABB, 0f3C0885E4, %p9;
	fma.rn.f32 	%f87, %f85, %f81, %f86;
	selp.f32 	%f88, 0fBEFFFFFF, 0fBE2AAAA8, %p9;
	fma.rn.f32 	%f89, %f87, %f81, %f88;
	fma.rn.f32 	%f90, %f89, %f83, %f82;
	and.b32  	%r181, %r421, 2;
	setp.eq.s32 	%p10, %r181, 0;
	mov.f32 	%f91, 0f00000000;
	sub.f32 	%f92, %f91, %f90;
	selp.f32 	%f7, %f90, %f92, %p10;
	mov.u32 	%r425, %r433;
	mov.f32 	%f413, %f415;
	@%p8 bra 	$L__BB0_17;
	setp.neu.f32 	%p11, %f3, 0f7F800000;
	@%p11 bra 	$L__BB0_12;
	mov.f32 	%f95, 0f00000000;
	mul.rn.f32 	%f413, %f1, %f95;
	mov.b32 	%r425, 0;
	bra.uni 	$L__BB0_17;
$L__BB0_12:
	mov.b32 	%r16, %f1;
	shl.b32 	%r183, %r16, 8;
	or.b32  	%r17, %r183, -2147483648;
	mov.b64 	%rd181, 0;
	mov.b32 	%r422, 0;
	mov.u64 	%rd179, __cudart_i2opi_f;
	mov.u64 	%rd180, %rd1;
$L__BB0_13:
	.pragma "nounroll";
	ld.global.nc.u32 	%r184, [%rd179];
	mad.wide.u32 	%rd96, %r184, %r17, %rd181;
	shr.u64 	%rd181, %rd96, 32;
	st.local.u32 	[%rd180], %rd96;
	add.s32 	%r422, %r422, 1;
	add.s64 	%rd180, %rd180, 4;
	add.s64 	%rd179, %rd179, 4;
	setp.ne.s32 	%p12, %r422, 6;
	@%p12 bra 	$L__BB0_13;
	shr.u32 	%r185, %r16, 23;
	st.local.u32 	[%rd1+24], %rd181;
	and.b32  	%r20, %r185, 31;
	and.b32  	%r186, %r185, 224;
	add.s32 	%r187, %r186, -128;
	shr.u32 	%r188, %r187, 5;
	mul.wide.u32 	%rd97, %r188, 4;
	sub.s64 	%rd15, %rd1, %rd97;
	ld.local.u32 	%r423, [%rd15+24];
	ld.local.u32 	%r424, [%rd15+20];
	setp.eq.s32 	%p13, %r20, 0;
	@%p13 bra 	$L__BB0_16;
	shf.l.wrap.b32 	%r423, %r424, %r423, %r20;
	ld.local.u32 	%r189, [%rd15+16];
	shf.l.wrap.b32 	%r424, %r189, %r424, %r20;
$L__BB0_16:
	shr.u32 	%r190, %r423, 30;
	shf.l.wrap.b32 	%r191, %r424, %r423, 2;
	shl.b32 	%r192, %r424, 2;
	shr.u32 	%r193, %r191, 31;
	add.s32 	%r194, %r193, %r190;
	neg.s32 	%r195, %r194;
	setp.lt.s32 	%p14, %r16, 0;
	selp.b32 	%r425, %r195, %r194, %p14;
	xor.b32  	%r196, %r191, %r16;
	shr.s32 	%r197, %r191, 31;
	xor.b32  	%r198, %r197, %r191;
	xor.b32  	%r199, %r197, %r192;
	cvt.u64.u32 	%rd98, %r198;
	shl.b64 	%rd99, %rd98, 32;
	cvt.u64.u32 	%rd100, %r199;
	or.b64  	%rd101, %rd99, %rd100;
	cvt.rn.f64.s64 	%fd3, %rd101;
	mul.f64 	%fd4, %fd3, 0d3BF921FB54442D19;
	cvt.rn.f32.f64 	%f93, %fd4;
	neg.f32 	%f94, %f93;
	setp.lt.s32 	%p15, %r196, 0;
	selp.f32 	%f413, %f94, %f93, %p15;
$L__BB0_17:
	setp.ltu.f32 	%p16, %f3, 0f47CE4780;
	mul.rn.f32 	%f96, %f413, %f413;
	and.b32  	%r201, %r425, 1;
	setp.eq.b32 	%p17, %r201, 1;
	selp.f32 	%f97, 0f3F800000, %f413, %p17;
	fma.rn.f32 	%f98, %f96, %f97, 0f00000000;
	fma.rn.f32 	%f99, %f96, 0f37CBAC00, 0fBAB607ED;
	selp.f32 	%f100, %f99, 0fB94D4153, %p17;
	selp.f32 	%f101, 0f3D2AAABB, 0f3C0885E4, %p17;
	fma.rn.f32 	%f102, %f100, %f96, %f101;
	selp.f32 	%f103, 0fBEFFFFFF, 0fBE2AAAA8, %p17;
	fma.rn.f32 	%f104, %f102, %f96, %f103;
	fma.rn.f32 	%f105, %f104, %f98, %f97;
	and.b32  	%r202, %r425, 2;
	setp.eq.s32 	%p18, %r202, 0;
	mov.f32 	%f106, 0f00000000;
	sub.f32 	%f107, %f106, %f105;
	selp.f32 	%f108, %f105, %f107, %p18;
	mul.f32 	%f11, %f7, %f108;
	mov.u32 	%r429, %r433;
	mov.f32 	%f414, %f415;
	@%p16 bra 	$L__BB0_25;
	setp.neu.f32 	%p19, %f3, 0f7F800000;
	@%p19 bra 	$L__BB0_20;
	mov.f32 	%f111, 0f00000000;
	mul.rn.f32 	%f414, %f1, %f111;
	mov.b32 	%r429, 0;
	bra.uni 	$L__BB0_25;
$L__BB0_20:
	mov.b32 	%r29, %f1;
	shl.b32 	%r204, %r29, 8;
	or.b32  	%r30, %r204, -2147483648;
	mov.b64 	%rd184, 0;
	mov.b32 	%r426, 0;
	mov.u64 	%rd182, __cudart_i2opi_f;
	mov.u64 	%rd183, %rd1;
$L__BB0_21:
	.pragma "nounroll";
	ld.global.nc.u32 	%r205, [%rd182];
	mad.wide.u32 	%rd104, %r205, %r30, %rd184;
	shr.u64 	%rd184, %rd104, 32;
	st.local.u32 	[%rd183], %rd104;
	add.s32 	%r426, %r426, 1;
	add.s64 	%rd183, %rd183, 4;
	add.s64 	%rd182, %rd182, 4;
	setp.ne.s32 	%p20, %r426, 6;
	@%p20 bra 	$L__BB0_21;
	shr.u32 	%r206, %r29, 23;
	st.local.u32 	[%rd1+24], %rd184;
	and.b32  	%r33, %r206, 31;
	and.b32  	%r207, %r206, 224;
	add.s32 	%r208, %r207, -128;
	shr.u32 	%r209, %r208, 5;
	mul.wide.u32 	%rd105, %r209, 4;
	sub.s64 	%rd22, %rd1, %rd105;
	ld.local.u32 	%r427, [%rd22+24];
	ld.local.u32 	%r428, [%rd22+20];
	setp.eq.s32 	%p21, %r33, 0;
	@%p21 bra 	$L__BB0_24;
	shf.l.wrap.b32 	%r427, %r428, %r427, %r33;
	ld.local.u32 	%r210, [%rd22+16];
	shf.l.wrap.b32 	%r428, %r210, %r428, %r33;
$L__BB0_24:
	shr.u32 	%r211, %r427, 30;
	shf.l.wrap.b32 	%r212, %r428, %r427, 2;
	shl.b32 	%r213, %r428, 2;
	shr.u32 	%r214, %r212, 31;
	add.s32 	%r215, %r214, %r211;
	neg.s32 	%r216, %r215;
	setp.lt.s32 	%p22, %r29, 0;
	selp.b32 	%r429, %r216, %r215, %p22;
	xor.b32  	%r217, %r212, %r29;
	shr.s32 	%r218, %r212, 31;
	xor.b32  	%r219, %r218, %r212;
	xor.b32  	%r220, %r218, %r213;
	cvt.u64.u32 	%rd106, %r219;
	shl.b64 	%rd107, %rd106, 32;
	cvt.u64.u32 	%rd108, %r220;
	or.b64  	%rd109, %rd107, %rd108;
	cvt.rn.f64.s64 	%fd5, %rd109;
	mul.f64 	%fd6, %fd5, 0d3BF921FB54442D19;
	cvt.rn.f32.f64 	%f109, %fd6;
	neg.f32 	%f110, %f109;
	setp.lt.s32 	%p23, %r217, 0;
	selp.f32 	%f414, %f110, %f109, %p23;
$L__BB0_25:
	setp.ltu.f32 	%p24, %f3, 0f47CE4780;
	add.s32 	%r222, %r429, 1;
	mul.rn.f32 	%f112, %f414, %f414;
	and.b32  	%r223, %r429, 1;
	setp.eq.b32 	%p25, %r223, 1;
	selp.f32 	%f113, %f414, 0f3F800000, %p25;
	fma.rn.f32 	%f114, %f112, %f113, 0f00000000;
	fma.rn.f32 	%f115, %f112, 0f37CBAC00, 0fBAB607ED;
	selp.f32 	%f116, 0fB94D4153, %f115, %p25;
	selp.f32 	%f117, 0f3C0885E4, 0f3D2AAABB, %p25;
	fma.rn.f32 	%f118, %f116, %f112, %f117;
	selp.f32 	%f119, 0fBE2AAAA8, 0fBEFFFFFF, %p25;
	fma.rn.f32 	%f120, %f118, %f112, %f119;
	fma.rn.f32 	%f121, %f120, %f114, %f113;
	and.b32  	%r224, %r222, 2;
	setp.eq.s32 	%p26, %r224, 0;
	mov.f32 	%f122, 0f00000000;
	sub.f32 	%f123, %f122, %f121;
	selp.f32 	%f15, %f121, %f123, %p26;
	@%p24 bra 	$L__BB0_33;
	setp.neu.f32 	%p27, %f3, 0f7F800000;
	@%p27 bra 	$L__BB0_28;
	mov.f32 	%f126, 0f00000000;
	mul.rn.f32 	%f415, %f1, %f126;
	mov.b32 	%r433, 0;
	bra.uni 	$L__BB0_33;
$L__BB0_28:
	mov.b32 	%r42, %f1;
	shl.b32 	%r226, %r42, 8;
	or.b32  	%r43, %r226, -2147483648;
	mov.b64 	%rd187, 0;
	mov.b32 	%r430, 0;
	mov.u64 	%rd185, __cudart_i2opi_f;
	mov.u64 	%rd186, %rd1;
$L__BB0_29:
	.pragma "nounroll";
	ld.global.nc.u32 	%r227, [%rd185];
	mad.wide.u32 	%rd112, %r227, %r43, %rd187;
	shr.u64 	%rd187, %rd112, 32;
	st.local.u32 	[%rd186], %rd112;
	add.s32 	%r430, %r430, 1;
	add.s64 	%rd186, %rd186, 4;
	add.s64 	%rd185, %rd185, 4;
	setp.ne.s32 	%p28, %r430, 6;
	@%p28 bra 	$L__BB0_29;
	shr.u32 	%r228, %r42, 23;
	st.local.u32 	[%rd1+24], %rd187;
	and.b32  	%r46, %r228, 31;
	and.b32  	%r229, %r228, 224;
	add.s32 	%r230, %r229, -128;
	shr.u32 	%r231, %r230, 5;
	mul.wide.u32 	%rd113, %r231, 4;
	sub.s64 	%rd29, %rd1, %rd113;
	ld.local.u32 	%r431, [%rd29+24];
	ld.local.u32 	%r432, [%rd29+20];
	setp.eq.s32 	%p29, %r46, 0;
	@%p29 bra 	$L__BB0_32;
	shf.l.wrap.b32 	%r431, %r432, %r431, %r46;
	ld.local.u32 	%r232, [%rd29+16];
	shf.l.wrap.b32 	%r432, %r232, %r432, %r46;
$L__BB0_32:
	shr.u32 	%r233, %r431, 30;
	shf.l.wrap.b32 	%r234, %r432, %r431, 2;
	shl.b32 	%r235, %r432, 2;
	shr.u32 	%r236, %r234, 31;
	add.s32 	%r237, %r236, %r233;
	neg.s32 	%r238, %r237;
	setp.lt.s32 	%p30, %r42, 0;
	selp.b32 	%r433, %r238, %r237, %p30;
	xor.b32  	%r239, %r234, %r42;
	shr.s32 	%r240, %r234, 31;
	xor.b32  	%r241, %r240, %r234;
	xor.b32  	%r242, %r240, %r235;
	cvt.u64.u32 	%rd114, %r241;
	shl.b64 	%rd115, %rd114, 32;
	cvt.u64.u32 	%rd116, %r242;
	or.b64  	%rd117, %rd115, %rd116;
	cvt.rn.f64.s64 	%fd7, %rd117;
	mul.f64 	%fd8, %fd7, 0d3BF921FB54442D19;
	cvt.rn.f32.f64 	%f124, %fd8;
	neg.f32 	%f125, %f124;
	setp.lt.s32 	%p31, %r239, 0;
	selp.f32 	%f415, %f125, %f124, %p31;
$L__BB0_33:
	add.s32 	%r244, %r433, 1;
	mul.rn.f32 	%f127, %f415, %f415;
	and.b32  	%r245, %r433, 1;
	setp.eq.b32 	%p32, %r245, 1;
	selp.f32 	%f128, %f415, 0f3F800000, %p32;
	fma.rn.f32 	%f129, %f127, %f128, 0f00000000;
	fma.rn.f32 	%f130, %f127, 0f37CBAC00, 0fBAB607ED;
	selp.f32 	%f131, 0fB94D4153, %f130, %p32;
	selp.f32 	%f132, 0f3C0885E4, 0f3D2AAABB, %p32;
	fma.rn.f32 	%f133, %f131, %f127, %f132;
	selp.f32 	%f134, 0fBE2AAAA8, 0fBEFFFFFF, %p32;
	fma.rn.f32 	%f135, %f133, %f127, %f134;
	fma.rn.f32 	%f136, %f135, %f129, %f128;
	and.b32  	%r246, %r244, 2;
	setp.eq.s32 	%p33, %r246, 0;
	mov.f32 	%f137, 0f00000000;
	sub.f32 	%f138, %f137, %f136;
	selp.f32 	%f139, %f136, %f138, %p33;
	fma.rn.f32 	%f140, %f15, %f139, %f11;
	mul.lo.s32 	%r247, %r1, 9;
	cvta.to.global.u64 	%rd118, %rd80;
	mul.wide.s32 	%rd119, %r247, 4;
	add.s64 	%rd30, %rd118, %rd119;
	st.global.f32 	[%rd30], %f140;
	mul.f32 	%f19, %f1, 0f3E99999A;
	mul.f32 	%f141, %f19, 0f3F22F983;
	cvt.rni.s32.f32 	%r445, %f141;
	cvt.rn.f32.s32 	%f142, %r445;
	fma.rn.f32 	%f143, %f142, 0fBFC90FDA, %f19;
	fma.rn.f32 	%f144, %f142, 0fB3A22168, %f143;
	fma.rn.f32 	%f418, %f142, 0fA7C234C5, %f144;
	abs.f32 	%f21, %f19;
	setp.ltu.f32 	%p34, %f21, 0f47CE4780;
	mov.u32 	%r437, %r445;
	mov.f32 	%f416, %f418;
	@%p34 bra 	$L__BB0_41;
	setp.neu.f32 	%p35, %f21, 0f7F800000;
	@%p35 bra 	$L__BB0_36;
	mov.f32 	%f147, 0f00000000;
	mul.rn.f32 	%f416, %f19, %f147;
	mov.b32 	%r437, 0;
	bra.uni 	$L__BB0_41;
$L__BB0_36:
	mov.b32 	%r56, %f19;
	shl.b32 	%r249, %r56, 8;
	or.b32  	%r57, %r249, -2147483648;
	mov.b64 	%rd190, 0;
	mov.b32 	%r434, 0;
	mov.u64 	%rd188, __cudart_i2opi_f;
	mov.u64 	%rd189, %rd1;
$L__BB0_37:
	.pragma "nounroll";
	ld.global.nc.u32 	%r250, [%rd188];
	mad.wide.u32 	%rd122, %r250, %r57, %rd190;
	shr.u64 	%rd190, %rd122, 32;
	st.local.u32 	[%rd189], %rd122;
	add.s32 	%r434, %r434, 1;
	add.s64 	%rd189, %rd189, 4;
	add.s64 	%rd188, %rd188, 4;
	setp.ne.s32 	%p36, %r434, 6;
	@%p36 bra 	$L__BB0_37;
	shr.u32 	%r251, %r56, 23;
	st.local.u32 	[%rd1+24], %rd190;
	and.b32  	%r60, %r251, 31;
	and.b32  	%r252, %r251, 224;
	add.s32 	%r253, %r252, -128;
	shr.u32 	%r254, %r253, 5;
	mul.wide.u32 	%rd123, %r254, 4;
	sub.s64 	%rd37, %rd1, %rd123;
	ld.local.u32 	%r435, [%rd37+24];
	ld.local.u32 	%r436, [%rd37+20];
	setp.eq.s32 	%p37, %r60, 0;
	@%p37 bra 	$L__BB0_40;
	shf.l.wrap.b32 	%r435, %r436, %r435, %r60;
	ld.local.u32 	%r255, [%rd37+16];
	shf.l.wrap.b32 	%r436, %r255, %r436, %r60;
$L__BB0_40:
	shr.u32 	%r256, %r435, 30;
	shf.l.wrap.b32 	%r257, %r436, %r435, 2;
	shl.b32 	%r258, %r436, 2;
	shr.u32 	%r259, %r257, 31;
	add.s32 	%r260, %r259, %r256;
	neg.s32 	%r261, %r260;
	setp.lt.s32 	%p38, %r56, 0;
	selp.b32 	%r437, %r261, %r260, %p38;
	xor.b32  	%r262, %r257, %r56;
	shr.s32 	%r263, %r257, 31;
	xor.b32  	%r264, %r263, %r257;
	xor.b32  	%r265, %r263, %r258;
	cvt.u64.u32 	%rd124, %r264;
	shl.b64 	%rd125, %rd124, 32;
	cvt.u64.u32 	%rd126, %r265;
	or.b64  	%rd127, %rd125, %rd126;
	cvt.rn.f64.s64 	%fd9, %rd127;
	mul.f64 	%fd10, %fd9, 0d3BF921FB54442D19;
	cvt.rn.f32.f64 	%f145, %fd10;
	neg.f32 	%f146, %f145;
	setp.lt.s32 	%p39, %r262, 0;
	selp.f32 	%f416, %f146, %f145, %p39;
$L__BB0_41:
	setp.ltu.f32 	%p40, %f21, 0f47CE4780;
	mul.f32 	%f148, %f416, %f416;
	fma.rn.f32 	%f149, %f148, 0f3C190000, 0f3B560000;
	fma.rn.f32 	%f150, %f149, %f148, 0f3CC70000;
	fma.rn.f32 	%f151, %f150, %f148, 0f3D5B0000;
	fma.rn.f32 	%f152, %f151, %f148, 0f3E089438;
	fma.rn.f32 	%f153, %f152, %f148, 0f3EAAAA88;
	mul.rn.f32 	%f154, %f148, %f416;
	fma.rn.f32 	%f155, %f153, %f154, %f416;
	abs.f32 	%f156, %f416;
	setp.eq.f32 	%p41, %f156, 0f3A00B43C;
	selp.f32 	%f157, %f416, %f155, %p41;
	and.b32  	%r267, %r437, 1;
	setp.eq.b32 	%p42, %r267, 1;
	neg.f32 	%f158, %f157;
	rcp.approx.ftz.f32 	%f159, %f158;
	selp.f32 	%f25, %f159, %f157, %p42;
	mov.u32 	%r441, %r445;
	mov.f32 	%f417, %f418;
	@%p40 bra 	$L__BB0_49;
	setp.neu.f32 	%p43, %f21, 0f7F800000;
	@%p43 bra 	$L__BB0_44;
	mov.f32 	%f162, 0f00000000;
	mul.rn.f32 	%f417, %f19, %f162;
	mov.b32 	%r441, 0;
	bra.uni 	$L__BB0_49;
$L__BB0_44:
	mov.b32 	%r69, %f19;
	shl.b32 	%r269, %r69, 8;
	or.b32  	%r70, %r269, -2147483648;
	mov.b64 	%rd193, 0;
	mov.b32 	%r438, 0;
	mov.u64 	%rd191, __cudart_i2opi_f;
	mov.u64 	%rd192, %rd1;
$L__BB0_45:
	.pragma "nounroll";
	ld.global.nc.u32 	%r270, [%rd191];
	mad.wide.u32 	%rd130, %r270, %r70, %rd193;
	shr.u64 	%rd193, %rd130, 32;
	st.local.u32 	[%rd192], %rd130;
	add.s32 	%r438, %r438, 1;
	add.s64 	%rd192, %rd192, 4;
	add.s64 	%rd191, %rd191, 4;
	setp.ne.s32 	%p44, %r438, 6;
	@%p44 bra 	$L__BB0_45;
	shr.u32 	%r271, %r69, 23;
	st.local.u32 	[%rd1+24], %rd193;
	and.b32  	%r73, %r271, 31;
	and.b32  	%r272, %r271, 224;
	add.s32 	%r273, %r272, -128;
	shr.u32 	%r274, %r273, 5;
	mul.wide.u32 	%rd131, %r274, 4;
	sub.s64 	%rd44, %rd1, %rd131;
	ld.local.u32 	%r439, [%rd44+24];
	ld.local.u32 	%r440, [%rd44+20];
	setp.eq.s32 	%p45, %r73, 0;
	@%p45 bra 	$L__BB0_48;
	shf.l.wrap.b32 	%r439, %r440, %r439, %r73;
	ld.local.u32 	%r275, [%rd44+16];
	shf.l.wrap.b32 	%r440, %r275, %r440, %r73;
$L__BB0_48:
	shr.u32 	%r276, %r439, 30;
	shf.l.wrap.b32 	%r277, %r440, %r439, 2;
	shl.b32 	%r278, %r440, 2;
	shr.u32 	%r279, %r277, 31;
	add.s32 	%r280, %r279, %r276;
	neg.s32 	%r281, %r280;
	setp.lt.s32 	%p46, %r69, 0;
	selp.b32 	%r441, %r281, %r280, %p46;
	xor.b32  	%r282, %r277, %r69;
	shr.s32 	%r283, %r277, 31;
	xor.b32  	%r284, %r283, %r277;
	xor.b32  	%r285, %r283, %r278;
	cvt.u64.u32 	%rd132, %r284;
	shl.b64 	%rd133, %rd132, 32;
	cvt.u64.u32 	%rd134, %r285;
	or.b64  	%rd135, %rd133, %rd134;
	cvt.rn.f64.s64 	%fd11, %rd135;
	mul.f64 	%fd12, %fd11, 0d3BF921FB54442D19;
	cvt.rn.f32.f64 	%f160, %fd12;
	neg.f32 	%f161, %f160;
	setp.lt.s32 	%p47, %r282, 0;
	selp.f32 	%f417, %f161, %f160, %p47;
$L__BB0_49:
	setp.ltu.f32 	%p48, %f21, 0f47CE4780;
	mul.rn.f32 	%f163, %f417, %f417;
	and.b32  	%r287, %r441, 1;
	setp.eq.b32 	%p49, %r287, 1;
	selp.f32 	%f164, 0f3F800000, %f417, %p49;
	fma.rn.f32 	%f165, %f163, %f164, 0f00000000;
	fma.rn.f32 	%f166, %f163, 0f37CBAC00, 0fBAB607ED;
	selp.f32 	%f167, %f166, 0fB94D4153, %p49;
	selp.f32 	%f168, 0f3D2AAABB, 0f3C0885E4, %p49;
	fma.rn.f32 	%f169, %f167, %f163, %f168;
	selp.f32 	%f170, 0fBEFFFFFF, 0fBE2AAAA8, %p49;
	fma.rn.f32 	%f171, %f169, %f163, %f170;
	fma.rn.f32 	%f172, %f171, %f165, %f164;
	and.b32  	%r288, %r441, 2;
	setp.eq.s32 	%p50, %r288, 0;
	mov.f32 	%f173, 0f00000000;
	sub.f32 	%f174, %f173, %f172;
	selp.f32 	%f29, %f172, %f174, %p50;
	@%p48 bra 	$L__BB0_57;
	setp.neu.f32 	%p51, %f21, 0f7F800000;
	@%p51 bra 	$L__BB0_52;
	mov.f32 	%f177, 0f00000000;
	mul.rn.f32 	%f418, %f19, %f177;
	mov.b32 	%r445, 0;
	bra.uni 	$L__BB0_57;
$L__BB0_52:
	mov.b32 	%r82, %f19;
	shl.b32 	%r290, %r82, 8;
	or.b32  	%r83, %r290, -2147483648;
	mov.b64 	%rd196, 0;
	mov.b32 	%r442, 0;
	mov.u64 	%rd194, __cudart_i2opi_f;
	mov.u64 	%rd195, %rd1;
$L__BB0_53:
	.pragma "nounroll";
	ld.global.nc.u32 	%r291, [%rd194];
	mad.wide.u32 	%rd138, %r291, %r83, %rd196;
	shr.u64 	%rd196, %rd138, 32;
	st.local.u32 	[%rd195], %rd138;
	add.s32 	%r442, %r442, 1;
	add.s64 	%rd195, %rd195, 4;
	add.s64 	%rd194, %rd194, 4;
	setp.ne.s32 	%p52, %r442, 6;
	@%p52 bra 	$L__BB0_53;
	shr.u32 	%r292, %r82, 23;
	st.local.u32 	[%rd1+24], %rd196;
	and.b32  	%r86, %r292, 31;
	and.b32  	%r293, %r292, 224;
	add.s32 	%r294, %r293, -128;
	shr.u32 	%r295, %r294, 5;
	mul.wide.u32 	%rd139, %r295, 4;
	sub.s64 	%rd51, %rd1, %rd139;
	ld.local.u32 	%r443, [%rd51+24];
	ld.local.u32 	%r444, [%rd51+20];
	setp.eq.s32 	%p53, %r86, 0;
	@%p53 bra 	$L__BB0_56;
	shf.l.wrap.b32 	%r443, %r444, %r443, %r86;
	ld.local.u32 	%r296, [%rd51+16];
	shf.l.wrap.b32 	%r444, %r296, %r444, %r86;
$L__BB0_56:
	shr.u32 	%r297, %r443, 30;
	shf.l.wrap.b32 	%r298, %r444, %r443, 2;
	shl.b32 	%r299, %r444, 2;
	shr.u32 	%r300, %r298, 31;
	add.s32 	%r301, %r300, %r297;
	neg.s32 	%r302, %r301;
	setp.lt.s32 	%p54, %r82, 0;
	selp.b32 	%r445, %r302, %r301, %p54;
	xor.b32  	%r303, %r298, %r82;
	shr.s32 	%r304, %r298, 31;
	xor.b32  	%r305, %r304, %r298;
	xor.b32  	%r306, %r304, %r299;
	cvt.u64.u32 	%rd140, %r305;
	shl.b64 	%rd141, %rd140, 32;
	cvt.u64.u32 	%rd142, %r306;
	or.b64  	%rd143, %rd141, %rd142;
	cvt.rn.f64.s64 	%fd13, %rd143;
	mul.f64 	%fd14, %fd13, 0d3BF921FB54442D19;
	cvt.rn.f32.f64 	%f175, %fd14;
	neg.f32 	%f176, %f175;
	setp.lt.s32 	%p55, %r303, 0;
	selp.f32 	%f418, %f176, %f175, %p55;
$L__BB0_57:
	add.s32 	%r308, %r445, 1;
	mul.rn.f32 	%f179, %f418, %f418;
	and.b32  	%r309, %r445, 1;
	setp.eq.b32 	%p56, %r309, 1;
	selp.f32 	%f180, %f418, 0f3F800000, %p56;
	fma.rn.f32 	%f181, %f179, %f180, 0f00000000;
	fma.rn.f32 	%f182, %f179, 0f37CBAC00, 0fBAB607ED;
	selp.f32 	%f183, 0fB94D4153, %f182, %p56;
	selp.f32 	%f184, 0f3C0885E4, 0f3D2AAABB, %p56;
	fma.rn.f32 	%f185, %f183, %f179, %f184;
	selp.f32 	%f186, 0fBE2AAAA8, 0fBEFFFFFF, %p56;
	fma.rn.f32 	%f187, %f185, %f179, %f186;
	fma.rn.f32 	%f188, %f187, %f181, %f180;
	and.b32  	%r310, %r308, 2;
	setp.eq.s32 	%p57, %r310, 0;
	mov.f32 	%f189, 0f00000000;
	sub.f32 	%f190, %f189, %f188;
	selp.f32 	%f191, %f188, %f190, %p57;
	div.rn.f32 	%f192, %f29, %f191;
	sub.f32 	%f193, %f25, %f192;
	st.global.f32 	[%rd30+4], %f193;
	fma.rn.f32 	%f33, %f1, 0f3F000000, 0f3F800000;
	fma.rn.f32 	%f194, %f33, 0f3BBB989D, 0f3F000000;
	cvt.sat.f32.f32 	%f195, %f194;
	mov.f32 	%f196, 0f4B400001;
	mov.f32 	%f197, 0f437C0000;
	fma.rm.f32 	%f198, %f195, %f197, %f196;
	add.f32 	%f199, %f198, 0fCB40007F;
	neg.f32 	%f200, %f199;
	fma.rn.f32 	%f201, %f33, 0f3FB8AA3B, %f200;
	fma.rn.f32 	%f202, %f33, 0f32A57060, %f201;
	mov.b32 	%r311, %f198;
	shl.b32 	%r312, %r311, 23;
	mov.b32 	%f203, %r312;
	ex2.approx.ftz.f32 	%f204, %f202;
	mul.f32 	%f205, %f204, %f203;
	setp.lt.f32 	%p58, %f205, 0f00800000;
	mul.f32 	%f206, %f205, 0f4B000000;
	selp.f32 	%f207, %f206, %f205, %p58;
	selp.f32 	%f208, 0fC1B80000, 0f00000000, %p58;
	mov.b32 	%r313, %f207;
	add.s32 	%r314, %r313, -1059760811;
	and.b32  	%r315, %r314, -8388608;
	sub.s32 	%r316, %r313, %r315;
	mov.b32 	%f209, %r316;
	cvt.rn.f32.s32 	%f210, %r315;
	fma.rn.f32 	%f211, %f210, 0f34000000, %f208;
	add.f32 	%f212, %f209, 0fBF800000;
	fma.rn.f32 	%f213, %f212, 0fBE055027, 0f3E1039F6;
	fma.rn.f32 	%f214, %f213, %f212, 0fBDF8CDCC;
	fma.rn.f32 	%f215, %f214, %f212, 0f3E0F2955;
	fma.rn.f32 	%f216, %f215, %f212, 0fBE2AD8B9;
	fma.rn.f32 	%f217, %f216, %f212, 0f3E4CED0B;
	fma.rn.f32 	%f218, %f217, %f212, 0fBE7FFF22;
	fma.rn.f32 	%f219, %f218, %f212, 0f3EAAAA78;
	fma.rn.f32 	%f220, %f219, %f212, 0fBF000000;
	mul.f32 	%f221, %f212, %f220;
	fma.rn.f32 	%f222, %f221, %f212, %f212;
	fma.rn.f32 	%f223, %f211, 0f3F317218, %f222;
	setp.gt.u32 	%p59, %r313, 2139095039;
	fma.rn.f32 	%f224, %f207, 0f7F800000, 0f7F800000;
	selp.f32 	%f225, %f224, %f223, %p59;
	setp.eq.f32 	%p60, %f207, 0f00000000;
	selp.f32 	%f226, 0fFF800000, %f225, %p60;
	st.global.f32 	[%rd30+8], %f226;
	sqrt.rn.f32 	%f227, %f3;
	mul.f32 	%f228, %f227, %f227;
	st.global.f32 	[%rd30+12], %f228;
	add.f32 	%f34, %f3, 0f3C23D70A;
	abs.f32 	%f35, %f34;
	setp.eq.f32 	%p61, %f34, 0f3F800000;
	mov.f32 	%f419, 0f3F800000;
	@%p61 bra 	$L__BB0_62;
	setp.num.f32 	%p62, %f35, %f35;
	@%p62 bra 	$L__BB0_60;
	mov.f32 	%f284, 0f40000000;
	add.rn.f32 	%f419, %f34, %f284;
	bra.uni 	$L__BB0_62;
$L__BB0_60:
	setp.lt.f32 	%p63, %f35, 0f00800000;
	mul.f32 	%f229, %f35, 0f4B800000;
	selp.f32 	%f230, %f229, %f35, %p63;
	mov.b32 	%r317, %f230;
	add.s32 	%r318, %r317, -1060439283;
	and.b32  	%r319, %r318, -8388608;
	sub.s32 	%r320, %r317, %r319;
	mov.b32 	%f231, %r320;
	cvt.rn.f32.s32 	%f232, %r319;
	selp.f32 	%f233, 0fC1C00000, 0f00000000, %p63;
	fma.rn.f32 	%f234, %f232, 0f34000000, %f233;
	add.f32 	%f235, %f231, 0fBF800000;
	add.f32 	%f236, %f231, 0f3F800000;
	rcp.approx.ftz.f32 	%f237, %f236;
	add.f32 	%f238, %f235, %f235;
	mul.f32 	%f239, %f238, %f237;
	mul.f32 	%f240, %f239, %f239;
	neg.f32 	%f241, %f239;
	sub.f32 	%f242, %f235, %f239;
	add.f32 	%f243, %f242, %f242;
	fma.rn.f32 	%f244, %f241, %f235, %f243;
	mul.rn.f32 	%f245, %f237, %f244;
	fma.rn.f32 	%f246, %f240, 0f3A2C32E4, 0f3B52E7DB;
	fma.rn.f32 	%f247, %f246, %f240, 0f3C93BB73;
	fma.rn.f32 	%f248, %f247, %f240, 0f3DF6384F;
	mul.rn.f32 	%f249, %f248, %f240;
	fma.rn.f32 	%f250, %f239, 0f3FB8AA3B, %f234;
	mul.f32 	%f251, %f249, 0f40400000;
	sub.f32 	%f252, %f234, %f250;
	fma.rn.f32 	%f253, %f239, 0f3FB8AA3B, %f252;
	fma.rn.f32 	%f254, %f245, 0f3FB8AA3B, %f253;
	fma.rn.f32 	%f255, %f239, 0f32A55E34, %f254;
	fma.rn.f32 	%f256, %f251, %f245, %f255;
	fma.rn.f32 	%f257, %f249, %f239, %f256;
	add.rn.f32 	%f258, %f250, %f257;
	mov.f32 	%f259, 0f40000000;
	mul.rn.f32 	%f260, %f258, %f259;
	cvt.rni.f32.f32 	%f261, %f260;
	sub.f32 	%f262, %f260, %f261;
	neg.f32 	%f263, %f260;
	fma.rn.f32 	%f264, %f258, 0f40000000, %f263;
	neg.f32 	%f265, %f250;
	add.rn.f32 	%f266, %f258, %f265;
	neg.f32 	%f267, %f266;
	add.rn.f32 	%f268, %f257, %f267;
	fma.rn.f32 	%f269, %f268, 0f40000000, %f264;
	add.f32 	%f270, %f262, %f269;
	setp.gt.f32 	%p64, %f261, 0f00000000;
	selp.b32 	%r321, 0, -2097152000, %p64;
	setp.neu.f32 	%p65, %f34, 0f00000000;
	setp.neu.f32 	%p66, %f35, 0f7F800000;
	setp.lt.f32 	%p67, %f260, 0f00000000;
	selp.f32 	%f271, 0f00000000, 0f7F800000, %p67;
	abs.f32 	%f272, %f260;
	setp.gt.f32 	%p68, %f272, 0f43180000;
	cvt.rzi.s32.f32 	%r322, %f261;
	shl.b32 	%r323, %r322, 23;
	sub.s32 	%r324, %r323, %r321;
	mov.b32 	%f273, %r324;
	add.s32 	%r325, %r321, 2130706432;
	mov.b32 	%f274, %r325;
	fma.rn.f32 	%f275, %f270, 0f391FCB8E, 0f3AAF85ED;
	fma.rn.f32 	%f276, %f275, %f270, 0f3C1D9856;
	fma.rn.f32 	%f277, %f276, %f270, 0f3D6357BB;
	fma.rn.f32 	%f278, %f277, %f270, 0f3E75FDEC;
	fma.rn.f32 	%f279, %f278, %f270, 0f3F317218;
	fma.rn.f32 	%f280, %f279, %f270, 0f3F800000;
	mul.f32 	%f281, %f280, %f274;
	mul.f32 	%f282, %f281, %f273;
	selp.f32 	%f419, %f271, %f282, %p68;
	and.pred  	%p69, %p65, %p66;
	@%p69 bra 	$L__BB0_62;
	add.f32 	%f283, %f34, %f34;
	mov.b32 	%r326, %f283;
	and.b32  	%r327, %r326, 2147483647;
	mov.b32 	%f419, %r327;
$L__BB0_62:
	sqrt.rn.f32 	%f285, %f419;
	st.global.f32 	[%rd30+16], %f285;
	cvt.rpi.f32.f32 	%f286, %f1;
	cvt.rmi.f32.f32 	%f287, %f1;
	sub.f32 	%f288, %f286, %f287;
	st.global.f32 	[%rd30+20], %f288;
	add.f32 	%f40, %f3, 0f4048F5C3;
	abs.f32 	%f422, %f40;
	setp.lt.f32 	%p70, %f422, 0f3F800000;
	@%p70 bra 	$L__BB0_73;
	setp.gtu.f32 	%p71, %f422, 0f4B000000;
	@%p71 bra 	$L__BB0_70;
	mov.f32 	%f289, 0f3F800000;
	div.approx.f32 	%f290, %f422, %f289;
	cvt.rzi.f32.f32 	%f420, %f290;
	sub.f32 	%f43, %f422, %f420;
	mov.b32 	%r95, %f43;
	setp.lt.u32 	%p72, %r95, 1065353216;
	@%p72 bra 	$L__BB0_69;
	setp.lt.u32 	%p73, %r95, -2147483647;
	@%p73 bra 	$L__BB0_67;
	add.f32 	%f294, %f420, 0fBF800000;
	setp.lt.f32 	%p76, %f43, 0fBF800000;
	add.f32 	%f295, %f294, 0fBF800000;
	selp.f32 	%f420, %f295, %f294, %p76;
	bra.uni 	$L__BB0_69;
$L__BB0_67:
	add.f32 	%f420, %f420, 0f3F800000;
	setp.ltu.f32 	%p74, %f43, 0f40000000;
	@%p74 bra 	$L__BB0_69;
	add.f32 	%f291, %f420, 0f3F800000;
	add.f32 	%f292, %f43, 0fC0400000;
	setp.ge.f32 	%p75, %f292, 0f00000000;
	add.f32 	%f293, %f291, 0f3F800000;
	selp.f32 	%f420, %f293, %f291, %p75;
$L__BB0_69:
	sub.f32 	%f422, %f422, %f420;
	bra.uni 	$L__BB0_73;
$L__BB0_70:
	mov.b32 	%r96, %f422;
	and.b32  	%r328, %r96, 8388607;
	or.b32  	%r446, %r328, 1065353216;
	mov.b32 	%f421, %r446;
	and.b32  	%r329, %r96, -8388608;
	add.s32 	%r447, %r329, -1065353216;
	setp.eq.s32 	%p77, %r447, 0;
	@%p77 bra 	$L__BB0_72;
$L__BB0_71:
	min.u32 	%r330, %r447, 192937984;
	add.s32 	%r331, %r446, %r330;
	mov.b32 	%f296, %r331;
	sub.f32 	%f297, %f296, %f296;
	add.f32 	%f298, %f297, %f296;
	sub.f32 	%f299, %f296, %f298;
	mov.f32 	%f300, 0f3F800000;
	fma.rz.f32 	%f301, %f299, %f300, %f298;
	cvt.rzi.f32.f32 	%f302, %f301;
	sub.f32 	%f421, %f296, %f302;
	sub.s32 	%r447, %r447, %r330;
	mov.b32 	%r446, %f421;
	setp.ne.s32 	%p78, %r447, 0;
	setp.ne.s32 	%p79, %r446, 0;
	and.pred  	%p80, %p78, %p79;
	@%p80 bra 	$L__BB0_71;
$L__BB0_72:
	setp.gt.u32 	%p81, %r96, 2139095039;
	selp.f32 	%f304, 0f7FFFFFFF, 0f4B000000, %p81;
	mul.f32 	%f305, %f421, 0f34000000;
	mul.f32 	%f422, %f304, %f305;
$L__BB0_73:
	abs.f32 	%f306, %f422;
	setp.nan.f32 	%p82, %f306, %f306;
	copysign.f32 	%f307, %f40, %f422;
	selp.f32 	%f308, %f422, %f307, %p82;
	st.global.f32 	[%rd30+24], %f308;
	mul.f32 	%f54, %f1, 0f3F666666;
	mul.f32 	%f309, %f54, 0f3F22F983;
	cvt.rni.s32.f32 	%r463, %f309;
	cvt.rn.f32.s32 	%f310, %r463;
	fma.rn.f32 	%f311, %f310, 0fBFC90FDA, %f54;
	fma.rn.f32 	%f312, %f310, 0fB3A22168, %f311;
	fma.rn.f32 	%f426, %f310, 0fA7C234C5, %f312;
	abs.f32 	%f56, %f54;
	setp.ltu.f32 	%p83, %f56, 0f47CE4780;
	mov.u32 	%r451, %r463;
	mov.f32 	%f423, %f426;
	@%p83 bra 	$L__BB0_81;
	setp.neu.f32 	%p84, %f56, 0f7F800000;
	@%p84 bra 	$L__BB0_76;
	mov.f32 	%f315, 0f00000000;
	mul.rn.f32 	%f423, %f54, %f315;
	mov.b32 	%r451, 0;
	bra.uni 	$L__BB0_81;
$L__BB0_76:
	mov.b32 	%r104, %f54;
	shl.b32 	%r333, %r104, 8;
	or.b32  	%r105, %r333, -2147483648;
	mov.b64 	%rd199, 0;
	mov.b32 	%r448, 0;
	mov.u64 	%rd197, __cudart_i2opi_f;
	mov.u64 	%rd198, %rd1;
$L__BB0_77:
	.pragma "nounroll";
	ld.global.nc.u32 	%r334, [%rd197];
	mad.wide.u32 	%rd146, %r334, %r105, %rd199;
	shr.u64 	%rd199, %rd146, 32;
	st.local.u32 	[%rd198], %rd146;
	add.s32 	%r448, %r448, 1;
	add.s64 	%rd198, %rd198, 4;
	add.s64 	%rd197, %rd197, 4;
	setp.ne.s32 	%p85, %r448, 6;
	@%p85 bra 	$L__BB0_77;
	shr.u32 	%r335, %r104, 23;
	st.local.u32 	[%rd1+24], %rd199;
	and.b32  	%r108, %r335, 31;
	and.b32  	%r336, %r335, 224;
	add.s32 	%r337, %r336, -128;
	shr.u32 	%r338, %r337, 5;
	mul.wide.u32 	%rd147, %r338, 4;
	sub.s64 	%rd58, %rd1, %rd147;
	ld.local.u32 	%r449, [%rd58+24];
	ld.local.u32 	%r450, [%rd58+20];
	setp.eq.s32 	%p86, %r108, 0;
	@%p86 bra 	$L__BB0_80;
	shf.l.wrap.b32 	%r449, %r450, %r449, %r108;
	ld.local.u32 	%r339, [%rd58+16];
	shf.l.wrap.b32 	%r450, %r339, %r450, %r108;
$L__BB0_80:
	shr.u32 	%r340, %r449, 30;
	shf.l.wrap.b32 	%r341, %r450, %r449, 2;
	shl.b32 	%r342, %r450, 2;
	shr.u32 	%r343, %r341, 31;
	add.s32 	%r344, %r343, %r340;
	neg.s32 	%r345, %r344;
	setp.lt.s32 	%p87, %r104, 0;
	selp.b32 	%r451, %r345, %r344, %p87;
	xor.b32  	%r346, %r341, %r104;
	shr.s32 	%r347, %r341, 31;
	xor.b32  	%r348, %r347, %r341;
	xor.b32  	%r349, %r347, %r342;
	cvt.u64.u32 	%rd148, %r348;
	shl.b64 	%rd149, %rd148, 32;
	cvt.u64.u32 	%rd150, %r349;
	or.b64  	%rd151, %rd149, %rd150;
	cvt.rn.f64.s64 	%fd15, %rd151;
	mul.f64 	%fd16, %fd15, 0d3BF921FB54442D19;
	cvt.rn.f32.f64 	%f313, %fd16;
	neg.f32 	%f314, %f313;
	setp.lt.s32 	%p88, %r346, 0;
	selp.f32 	%f423, %f314, %f313, %p88;
$L__BB0_81:
	setp.ltu.f32 	%p89, %f56, 0f47CE4780;
	mul.rn.f32 	%f316, %f423, %f423;
	and.b32  	%r351, %r451, 1;
	setp.eq.b32 	%p90, %r351, 1;
	selp.f32 	%f317, 0f3F800000, %f423, %p90;
	fma.rn.f32 	%f318, %f316, %f317, 0f00000000;
	fma.rn.f32 	%f319, %f316, 0f37CBAC00, 0fBAB607ED;
	selp.f32 	%f320, %f319, 0fB94D4153, %p90;
	selp.f32 	%f321, 0f3D2AAABB, 0f3C0885E4, %p90;
	fma.rn.f32 	%f322, %f320, %f316, %f321;
	selp.f32 	%f323, 0fBEFFFFFF, 0fBE2AAAA8, %p90;
	fma.rn.f32 	%f324, %f322, %f316, %f323;
	fma.rn.f32 	%f325, %f324, %f318, %f317;
	and.b32  	%r352, %r451, 2;
	setp.eq.s32 	%p91, %r352, 0;
	mov.f32 	%f326, 0f00000000;
	sub.f32 	%f327, %f326, %f325;
	selp.f32 	%f60, %f325, %f327, %p91;
	mov.u32 	%r455, %r463;
	mov.f32 	%f424, %f426;
	@%p89 bra 	$L__BB0_89;
	setp.neu.f32 	%p92, %f56, 0f7F800000;
	@%p92 bra 	$L__BB0_84;
	mov.f32 	%f330, 0f00000000;
	mul.rn.f32 	%f424, %f54, %f330;
	mov.b32 	%r455, 0;
	bra.uni 	$L__BB0_89;
$L__BB0_84:
	mov.b32 	%r117, %f54;
	shl.b32 	%r354, %r117, 8;
	or.b32  	%r118, %r354, -2147483648;
	mov.b64 	%rd202, 0;
	mov.b32 	%r452, 0;
	mov.u64 	%rd200, __cudart_i2opi_f;
	mov.u64 	%rd201, %rd1;
$L__BB0_85:
	.pragma "nounroll";
	ld.global.nc.u32 	%r355, [%rd200];
	mad.wide.u32 	%rd154, %r355, %r118, %rd202;
	shr.u64 	%rd202, %rd154, 32;
	st.local.u32 	[%rd201], %rd154;
	add.s32 	%r452, %r452, 1;
	add.s64 	%rd201, %rd201, 4;
	add.s64 	%rd200, %rd200, 4;
	setp.ne.s32 	%p93, %r452, 6;
	@%p93 bra 	$L__BB0_85;
	shr.u32 	%r356, %r117, 23;
	st.local.u32 	[%rd1+24], %rd202;
	and.b32  	%r121, %r356, 31;
	and.b32  	%r357, %r356, 224;
	add.s32 	%r358, %r357, -128;
	shr.u32 	%r359, %r358, 5;
	mul.wide.u32 	%rd155, %r359, 4;
	sub.s64 	%rd65, %rd1, %rd155;
	ld.local.u32 	%r453, [%rd65+24];
	ld.local.u32 	%r454, [%rd65+20];
	setp.eq.s32 	%p94, %r121, 0;
	@%p94 bra 	$L__BB0_88;
	shf.l.wrap.b32 	%r453, %r454, %r453, %r121;
	ld.local.u32 	%r360, [%rd65+16];
	shf.l.wrap.b32 	%r454, %r360, %r454, %r121;
$L__BB0_88:
	shr.u32 	%r361, %r453, 30;
	shf.l.wrap.b32 	%r362, %r454, %r453, 2;
	shl.b32 	%r363, %r454, 2;
	shr.u32 	%r364, %r362, 31;
	add.s32 	%r365, %r364, %r361;
	neg.s32 	%r366, %r365;
	setp.lt.s32 	%p95, %r117, 0;
	selp.b32 	%r455, %r366, %r365, %p95;
	xor.b32  	%r367, %r362, %r117;
	shr.s32 	%r368, %r362, 31;
	xor.b32  	%r369, %r368, %r362;
	xor.b32  	%r370, %r368, %r363;
	cvt.u64.u32 	%rd156, %r369;
	shl.b64 	%rd157, %rd156, 32;
	cvt.u64.u32 	%rd158, %r370;
	or.b64  	%rd159, %rd157, %rd158;
	cvt.rn.f64.s64 	%fd17, %rd159;
	mul.f64 	%fd18, %fd17, 0d3BF921FB54442D19;
	cvt.rn.f32.f64 	%f328, %fd18;
	neg.f32 	%f329, %f328;
	setp.lt.s32 	%p96, %r367, 0;
	selp.f32 	%f424, %f329, %f328, %p96;
$L__BB0_89:
	add.s32 	%r372, %r455, 1;
	mul.rn.f32 	%f331, %f424, %f424;
	and.b32  	%r373, %r455, 1;
	setp.eq.b32 	%p97, %r373, 1;
	selp.f32 	%f332, %f424, 0f3F800000, %p97;
	fma.rn.f32 	%f333, %f331, %f332, 0f00000000;
	fma.rn.f32 	%f334, %f331, 0f37CBAC00, 0fBAB607ED;
	selp.f32 	%f335, 0fB94D4153, %f334, %p97;
	selp.f32 	%f336, 0f3C0885E4, 0f3D2AAABB, %p97;
	fma.rn.f32 	%f337, %f335, %f331, %f336;
	selp.f32 	%f338, 0fBE2AAAA8, 0fBEFFFFFF, %p97;
	fma.rn.f32 	%f339, %f337, %f331, %f338;
	fma.rn.f32 	%f340, %f339, %f333, %f332;
	and.b32  	%r374, %r372, 2;
	setp.eq.s32 	%p98, %r374, 0;
	mov.f32 	%f341, 0f00000000;
	sub.f32 	%f342, %f341, %f340;
	selp.f32 	%f343, %f340, %f342, %p98;
	abs.f32 	%f344, %f343;
	abs.f32 	%f345, %f60;
	setp.gt.f32 	%p99, %f345, %f344;
	selp.f32 	%f346, %f345, %f344, %p99;
	selp.f32 	%f347, %f344, %f345, %p99;
	div.rn.f32 	%f348, %f347, %f346;
	mul.f32 	%f349, %f348, %f348;
	fma.rn.f32 	%f350, %f349, 0f3B33710B, 0fBC807748;
	fma.rn.f32 	%f351, %f350, %f349, 0f3D2CDAB2;
	fma.rn.f32 	%f352, %f351, %f349, 0fBD992D10;
	fma.rn.f32 	%f353, %f352, %f349, 0f3DD9EA6C;
	fma.rn.f32 	%f354, %f353, %f349, 0fBE117CB1;
	fma.rn.f32 	%f355, %f354, %f349, 0f3E4CBCE0;
	fma.rn.f32 	%f356, %f355, %f349, 0fBEAAAA7D;
	mul.f32 	%f357, %f349, %f356;
	fma.rn.f32 	%f358, %f357, %f348, %f348;
	neg.f32 	%f359, %f358;
	fma.rn.f32 	%f360, 0f3F6EE581, 0f3FD774EB, %f359;
	selp.f32 	%f361, %f360, %f358, %p99;
	selp.f32 	%f362, 0f3F6EE581, 0f3FEEE581, %p99;
	selp.f32 	%f363, %f358, %f359, %p99;
	mov.b32 	%r375, %f343;
	fma.rn.f32 	%f364, %f362, 0f3FD774EB, %f363;
	setp.lt.s32 	%p100, %r375, 0;
	selp.f32 	%f365, %f364, %f361, %p100;
	add.f32 	%f366, %f345, %f344;
	setp.eq.f32 	%p101, %f346, 0f00000000;
	selp.f32 	%f367, 0f40490FDB, 0f00000000, %p100;
	setp.eq.f32 	%p102, %f344, %f345;
	selp.f32 	%f368, 0f4016CBE4, 0f3F490FDB, %p100;
	selp.f32 	%f369, %f368, %f365, %p102;
	selp.f32 	%f370, %f367, %f369, %p101;
	abs.f32 	%f371, %f366;
	setp.nan.f32 	%p103, %f371, %f371;
	copysign.f32 	%f372, %f60, %f370;
	selp.f32 	%f64, %f366, %f372, %p103;
	mul.f32 	%f373, %f64, 0f3F22F983;
	cvt.rni.s32.f32 	%r459, %f373;
	cvt.rn.f32.s32 	%f374, %r459;
	fma.rn.f32 	%f375, %f374, 0fBFC90FDA, %f64;
	fma.rn.f32 	%f376, %f374, 0fB3A22168, %f375;
	fma.rn.f32 	%f425, %f374, 0fA7C234C5, %f376;
	abs.f32 	%f66, %f64;
	setp.ltu.f32 	%p104, %f66, 0f47CE4780;
	@%p104 bra 	$L__BB0_97;
	setp.neu.f32 	%p105, %f66, 0f7F800000;
	@%p105 bra 	$L__BB0_92;
	mov.f32 	%f379, 0f00000000;
	mul.rn.f32 	%f425, %f64, %f379;
	mov.b32 	%r459, 0;
	bra.uni 	$L__BB0_97;
$L__BB0_92:
	mov.b32 	%r131, %f64;
	shl.b32 	%r377, %r131, 8;
	or.b32  	%r132, %r377, -2147483648;
	mov.b64 	%rd205, 0;
	mov.b32 	%r456, 0;
	mov.u64 	%rd203, __cudart_i2opi_f;
	mov.u64 	%rd204, %rd1;
$L__BB0_93:
	.pragma "nounroll";
	ld.global.nc.u32 	%r378, [%rd203];
	mad.wide.u32 	%rd162, %r378, %r132, %rd205;
	shr.u64 	%rd205, %rd162, 32;
	st.local.u32 	[%rd204], %rd162;
	add.s32 	%r456, %r456, 1;
	add.s64 	%rd204, %rd204, 4;
	add.s64 	%rd203, %rd203, 4;
	setp.ne.s32 	%p106, %r456, 6;
	@%p106 bra 	$L__BB0_93;
	shr.u32 	%r379, %r131, 23;
	st.local.u32 	[%rd1+24], %rd205;
	and.b32  	%r135, %r379, 31;
	and.b32  	%r380, %r379, 224;
	add.s32 	%r381, %r380, -128;
	shr.u32 	%r382, %r381, 5;
	mul.wide.u32 	%rd163, %r382, 4;
	sub.s64 	%rd72, %rd1, %rd163;
	ld.local.u32 	%r457, [%rd72+24];
	ld.local.u32 	%r458, [%rd72+20];
	setp.eq.s32 	%p107, %r135, 0;
	@%p107 bra 	$L__BB0_96;
	shf.l.wrap.b32 	%r457, %r458, %r457, %r135;
	ld.local.u32 	%r383, [%rd72+16];
	shf.l.wrap.b32 	%r458, %r383, %r458, %r135;
$L__BB0_96:
	shr.u32 	%r384, %r457, 30;
	shf.l.wrap.b32 	%r385, %r458, %r457, 2;
	shl.b32 	%r386, %r458, 2;
	shr.u32 	%r387, %r385, 31;
	add.s32 	%r388, %r387, %r384;
	neg.s32 	%r389, %r388;
	setp.lt.s32 	%p108, %r131, 0;
	selp.b32 	%r459, %r389, %r388, %p108;
	xor.b32  	%r390, %r385, %r131;
	shr.s32 	%r391, %r385, 31;
	xor.b32  	%r392, %r391, %r385;
	xor.b32  	%r393, %r391, %r386;
	cvt.u64.u32 	%rd164, %r392;
	shl.b64 	%rd165, %rd164, 32;
	cvt.u64.u32 	%rd166, %r393;
	or.b64  	%rd167, %rd165, %rd166;
	cvt.rn.f64.s64 	%fd19, %rd167;
	mul.f64 	%fd20, %fd19, 0d3BF921FB54442D19;
	cvt.rn.f32.f64 	%f377, %fd20;
	neg.f32 	%f378, %f377;
	setp.lt.s32 	%p109, %r390, 0;
	selp.f32 	%f425, %f378, %f377, %p109;
$L__BB0_97:
	setp.ltu.f32 	%p110, %f56, 0f47CE4780;
	mul.rn.f32 	%f380, %f425, %f425;
	and.b32  	%r395, %r459, 1;
	setp.eq.b32 	%p111, %r395, 1;
	selp.f32 	%f381, 0f3F800000, %f425, %p111;
	fma.rn.f32 	%f382, %f380, %f381, 0f00000000;
	fma.rn.f32 	%f383, %f380, 0f37CBAC00, 0fBAB607ED;
	selp.f32 	%f384, %f383, 0fB94D4153, %p111;
	selp.f32 	%f385, 0f3D2AAABB, 0f3C0885E4, %p111;
	fma.rn.f32 	%f386, %f384, %f380, %f385;
	selp.f32 	%f387, 0fBEFFFFFF, 0fBE2AAAA8, %p111;
	fma.rn.f32 	%f388, %f386, %f380, %f387;
	fma.rn.f32 	%f389, %f388, %f382, %f381;
	and.b32  	%r396, %r459, 2;
	setp.eq.s32 	%p112, %r396, 0;
	mov.f32 	%f390, 0f00000000;
	sub.f32 	%f391, %f390, %f389;
	selp.f32 	%f70, %f389, %f391, %p112;
	@%p110 bra 	$L__BB0_105;
	setp.neu.f32 	%p113, %f56, 0f7F800000;
	@%p113 bra 	$L__BB0_100;
	mov.f32 	%f394, 0f00000000;
	mul.rn.f32 	%f426, %f54, %f394;
	mov.b32 	%r463, 0;
	bra.uni 	$L__BB0_105;
$L__BB0_100:
	mov.b32 	%r144, %f54;
	shl.b32 	%r398, %r144, 8;
	or.b32  	%r145, %r398, -2147483648;
	mov.b64 	%rd208, 0;
	mov.b32 	%r460, 0;
	mov.u64 	%rd206, __cudart_i2opi_f;
	mov.u64 	%rd207, %rd1;
$L__BB0_101:
	.pragma "nounroll";
	ld.global.nc.u32 	%r399, [%rd206];
	mad.wide.u32 	%rd170, %r399, %r145, %rd208;
	shr.u64 	%rd208, %rd170, 32;
	st.local.u32 	[%rd207], %rd170;
	add.s32 	%r460, %r460, 1;
	add.s64 	%rd207, %rd207, 4;
	add.s64 	%rd206, %rd206, 4;
	setp.ne.s32 	%p114, %r460, 6;
	@%p114 bra 	$L__BB0_101;
	shr.u32 	%r400, %r144, 23;
	st.local.u32 	[%rd1+24], %rd208;
	and.b32  	%r148, %r400, 31;
	and.b32  	%r401, %r400, 224;
	add.s32 	%r402, %r401, -128;
	shr.u32 	%r403, %r402, 5;
	mul.wide.u32 	%rd171, %r403, 4;
	sub.s64 	%rd79, %rd1, %rd171;
	ld.local.u32 	%r461, [%rd79+24];
	ld.local.u32 	%r462, [%rd79+20];
	setp.eq.s32 	%p115, %r148, 0;
	@%p115 bra 	$L__BB0_104;
	shf.l.wrap.b32 	%r461, %r462, %r461, %r148;
	ld.local.u32 	%r404, [%rd79+16];
	shf.l.wrap.b32 	%r462, %r404, %r462, %r148;
$L__BB0_104:
	shr.u32 	%r405, %r461, 30;
	shf.l.wrap.b32 	%r406, %r462, %r461, 2;
	shl.b32 	%r407, %r462, 2;
	shr.u32 	%r408, %r406, 31;
	add.s32 	%r409, %r408, %r405;
	neg.s32 	%r410, %r409;
	setp.lt.s32 	%p116, %r144, 0;
	selp.b32 	%r463, %r410, %r409, %p116;
	xor.b32  	%r411, %r406, %r144;
	shr.s32 	%r412, %r406, 31;
	xor.b32  	%r413, %r412, %r406;
	xor.b32  	%r414, %r412, %r407;
	cvt.u64.u32 	%rd172, %r413;
	shl.b64 	%rd173, %rd172, 32;
	cvt.u64.u32 	%rd174, %r414;
	or.b64  	%rd175, %rd173, %rd174;
	cvt.rn.f64.s64 	%fd21, %rd175;
	mul.f64 	%fd22, %fd21, 0d3BF921FB54442D19;
	cvt.rn.f32.f64 	%f392, %fd22;
	neg.f32 	%f393, %f392;
	setp.lt.s32 	%p117, %r411, 0;
	selp.f32 	%f426, %f393, %f392, %p117;
$L__BB0_105:
	mul.rn.f32 	%f395, %f426, %f426;
	and.b32  	%r416, %r463, 1;
	setp.eq.b32 	%p118, %r416, 1;
	selp.f32 	%f396, 0f3F800000, %f426, %p118;
	fma.rn.f32 	%f397, %f395, %f396, 0f00000000;
	fma.rn.f32 	%f398, %f395, 0f37CBAC00, 0fBAB607ED;
	selp.f32 	%f399, %f398, 0fB94D4153, %p118;
	selp.f32 	%f400, 0f3D2AAABB, 0f3C0885E4, %p118;
	fma.rn.f32 	%f401, %f399, %f395, %f400;
	selp.f32 	%f402, 0fBEFFFFFF, 0fBE2AAAA8, %p118;
	fma.rn.f32 	%f403, %f401, %f395, %f402;
	fma.rn.f32 	%f404, %f403, %f397, %f396;
	and.b32  	%r417, %r463, 2;
	setp.eq.s32 	%p119, %r417, 0;
	mov.f32 	%f405, 0f00000000;
	sub.f32 	%f406, %f405, %f404;
	selp.f32 	%f407, %f404, %f406, %p119;
	sub.f32 	%f408, %f70, %f407;
	st.global.f32 	[%rd30+28], %f408;
	max.f32 	%f409, %f1, %f33;
	min.f32 	%f410, %f1, %f33;
	sub.f32 	%f411, %f409, %f410;
	st.global.f32 	[%rd30+32], %f411;
$L__BB0_106:
	ret;

}


// ===== COMPILED SASS (sm_100) =====

	.target	sm_100

	.elftype	@"ET_EXEC"


//--------------------- .note.nv.tkinfo           --------------------------
	.section	.note.nv.tkinfo,"",@"SHT_NOTE"
	.sectionflags	@"SHF_NOTE_NV_TKINFO"
	.tkinfo
        /*0018*/ 	.word	0x00000002
        /*0030*/ 	.string	""
        /*0030*/ 	.string	"ptxas"
        /*0030*/ 	.string	"Cuda compilation tools, release 13.0, V13.0.88"
        /*0030*/ 	.string	"Build cuda_13.0.r13.0/compiler.36424714_0"
        /*0030*/ 	.string	"-arch sm_100 -m 64 "



//--------------------- .note.nv.cuinfo           --------------------------
	.section	.note.nv.cuinfo,"",@"SHT_NOTE"
	.sectionflags	@"SHF_NOTE_NV_CUINFO"
        /*0018*/ 	.short	0x0002
        /*001a*/ 	.short	0x0064
        /*001c*/ 	.short	0x0082
	.zero		2


//--------------------- .nv.info                  --------------------------
	.section	.nv.info,"",@"SHT_CUDA_INFO"
	.align	4


	//----- nvinfo : EIATTR_REGCOUNT
	.align		4
        /*0000*/ 	.byte	0x04, 0x2f
        /*0002*/ 	.short	(.L_2 - .L_1)
	.align		4
.L_1:
        /*0004*/ 	.word	index@(_Z20standard_math_kernelPfPKfi)
        /*0008*/ 	.word	0x0000001a


	//----- nvinfo : EIATTR_FRAME_SIZE
	.align		4
.L_2:
        /*000c*/ 	.byte	0x04, 0x11
        /*000e*/ 	.short	(.L_4 - .L_3)
	.align		4
.L_3:
        /*0010*/ 	.word	index@($__internal_1_$__cuda_sm3x_div_rn_noftz_f32_slowpath)
        /*0014*/ 	.word	0x00000020


	//----- nvinfo : EIATTR_FRAME_SIZE
	.align		4
.L_4:
        /*0018*/ 	.byte	0x04, 0x11
        /*001a*/ 	.short	(.L_6 - .L_5)
	.align		4
.L_5:
        /*001c*/ 	.word	index@($__internal_0_$__cuda_sm20_sqrt_rn_f32_slowpath)
        /*0020*/ 	.word	0x00000020


	//----- nvinfo : EIATTR_FRAME_SIZE
	.align		4
.L_6:
        /*0024*/ 	.byte	0x04, 0x11
        /*0026*/ 	.short	(.L_8 - .L_7)
	.align		4
.L_7:
        /*0028*/ 	.word	index@(_Z20standard_math_kernelPfPKfi)
        /*002c*/ 	.word	0x00000020


	//----- nvinfo : EIATTR_MIN_STACK_SIZE
	.align		4
.L_8:
        /*0030*/ 	.byte	0x04, 0x12
        /*0032*/ 	.short	(.L_10 - .L_9)
	.align		4
.L_9:
        /*0034*/ 	.word	index@(_Z20standard_math_kernelPfPKfi)
        /*0038*/ 	.word	0x00000020
.L_10:


//--------------------- .nv.compat                --------------------------
	.section	.nv.compat,"",@"SHT_CUDA_COMPAT_INFO"
	.align	4
        /*0000*/ 	.byte	0x02, 0x09, 0x00, 0x00, 0x02, 0x02, 0x01, 0x00, 0x02, 0x05, 0x05, 0x00, 0x03, 0x07, 0x01, 0x01
        /*0010*/ 	.byte	0x02, 0x03, 0x00, 0x00, 0x02, 0x06, 0x01, 0x00, 0x04, 0x0b, 0x08, 0x00, 0x01, 0x00, 0x00, 0x00
        /*0020*/ 	.byte	0x00, 0x00, 0x00, 0x00


//--------------------- .nv.info._Z20standard_math_kernelPfPKfi --------------------------
	.section	.nv.info._Z20standard_math_kernelPfPKfi,"",@"SHT_CUDA_INFO"
	.sectionflags	@""
	.align	4


	//----- nvinfo : EIATTR_CUDA_API_VERSION
	.align		4
        /*0000*/ 	.byte	0x04, 0x37
        /*0002*/ 	.short	(.L_12 - .L_11)
.L_11:
        /*0004*/ 	.word	0x00000082


	//----- nvinfo : EIATTR_KPARAM_INFO
	.align		4
.L_12:
        /*0008*/ 	.byte	0x04, 0x17
        /*000a*/ 	.short	(.L_14 - .L_13)
.L_13:
        /*000c*/ 	.word	0x00000000
        /*0010*/ 	.short	0x0002
        /*0012*/ 	.short	0x0010
        /*0014*/ 	.byte	0x00, 0xf0, 0x11, 0x00


	//----- nvinfo : EIATTR_KPARAM_INFO
	.align		4
.L_14:
        /*0018*/ 	.byte	0x04, 0x17
        /*001a*/ 	.short	(.L_16 - .L_15)
.L_15:
        /*001c*/ 	.word	0x00000000
        /*0020*/ 	.short	0x0001
        /*0022*/ 	.short	0x0008
        /*0024*/ 	.byte	0x00, 0xf5, 0x21, 0x00


	//----- nvinfo : EIATTR_KPARAM_INFO
	.align		4
.L_16:
        /*0028*/ 	.byte	0x04, 0x17
        /*002a*/ 	.short	(.L_18 - .L_17)
.L_17:
        /*002c*/ 	.word	0x00000000
        /*0030*/ 	.short	0x0000
        /*0032*/ 	.short	0x0000
        /*0034*/ 	.byte	0x00, 0xf5, 0x21, 0x00


	//----- nvinfo : EIATTR_SPARSE_MMA_MASK
	.align		4
.L_18:
        /*0038*/ 	.byte	0x03, 0x50
        /*003a*/ 	.short	0x0000


	//----- nvinfo : EIATTR_MAXREG_COUNT
	.align		4
        /*003c*/ 	.byte	0x03, 0x1b
        /*003e*/ 	.short	0x00ff


	//----- nvinfo : EIATTR_MERCURY_ISA_VERSION
	.align		4
        /*0040*/ 	.byte	0x03, 0x5f
        /*0042*/ 	.short	0x0101


	//----- nvinfo : EIATTR_VRC_CTA_INIT_COUNT
	.align		4
        /*0044*/ 	.byte	0x02, 0x4a
	.zero		1
	.zero		1


	//----- nvinfo : EIATTR_EXIT_INSTR_OFFSETS
	.align		4
        /*0048*/ 	.byte	0x04, 0x1c
        /*004a*/ 	.short	(.L_20 - .L_19)


	//   ....[0]....
.L_19:
        /*004c*/ 	.word	0x00000080


	//   ....[1]....
        /*0050*/ 	.word	0x000046b0


	//----- nvinfo : EIATTR_CRS_STACK_SIZE
	.align		4
.L_20:
        /*0054*/ 	.byte	0x04, 0x1e
        /*0056*/ 	.short	(.L_22 - .L_21)
.L_21:
        /*0058*/ 	.word	0x00000000


	//----- nvinfo : EIATTR_CBANK_PARAM_SIZE
	.align		4
.L_22:
        /*005c*/ 	.byte	0x03, 0x19
        /*005e*/ 	.short	0x0014


	//----- nvinfo : EIATTR_PARAM_CBANK
	.align		4
        /*0060*/ 	.byte	0x04, 0x0a
        /*0062*/ 	.short	(.L_24 - .L_23)
	.align		4
.L_23:
        /*0064*/ 	.word	index@(.nv.constant0._Z20standard_math_kernelPfPKfi)
        /*0068*/ 	.short	0x0380
        /*006a*/ 	.short	0x0014


	//----- nvinfo : EIATTR_SW_WAR
	.align		4
.L_24:
        /*006c*/ 	.byte	0x04, 0x36
        /*006e*/ 	.short	(.L_26 - .L_25)
.L_25:
        /*0070*/ 	.word	0x00000008
.L_26:


//--------------------- .nv.callgraph             --------------------------
	.section	.nv.callgraph,"",@"SHT_CUDA_CALLGRAPH"
	.align	4
	.sectionentsize	8
	.align		4
        /*0000*/ 	.word	0x00000000
	.align		4
        /*0004*/ 	.word	0xffffffff
	.align		4
        /*0008*/ 	.word	0x00000000
	.align		4
        /*000c*/ 	.word	0xfffffffe
	.align		4
        /*0010*/ 	.word	0x00000000
	.align		4
        /*0014*/ 	.word	0xfffffffd
	.align		4
        /*0018*/ 	.word	0x00000000
	.align		4
        /*001c*/ 	.word	0xfffffffc


//--------------------- .nv.constant4             --------------------------
	.section	.nv.constant4,"a",@progbits
	.align	8
	.align		8
.nv.constant4:
        /*0000*/ 	.dword	__cudart_i2opi_f


//--------------------- .text._Z20standard_math_kernelPfPKfi --------------------------
	.section	.text._Z20standard_math_kernelPfPKfi,"ax",@progbits
	.align	128
        .global         _Z20standard_math_kernelPfPKfi
        .type           _Z20standard_math_kernelPfPKfi,@function
        .size           _Z20standard_math_kernelPfPKfi,(.L_x_67 - _Z20standard_math_kernelPfPKfi)
        .other          _Z20standard_math_kernelPfPKfi,@"STO_CUDA_ENTRY STV_DEFAULT"
_Z20standard_math_kernelPfPKfi:
.text._Z20standard_math_kernelPfPKfi:
[----:B------:R-:W0:Y:S01]  /*0000*/  LDC R1, c[0x0][0x37c] ;  /* 0x0000df00ff017b82 */ /* 0x000e220000000800 */
[----:B------:R-:W1:Y:S07]  /*0010*/  S2R R3, SR_TID.X ;  /* 0x0000000000037919 */ /* 0x000e6e0000002100 */
[----:B------:R-:W1:Y:S01]  /*0020*/  S2UR UR4, SR_CTAID.X ;  /* 0x00000000000479c3 */ /* 0x000e620000002500 */
[----:B------:R-:W2:Y:S01]  /*0030*/  LDCU UR5, c[0x0][0x390] ;  /* 0x00007200ff0577ac */ /* 0x000ea20008000800 */
[----:B0-----:R-:W-:-:S06]  /*0040*/  VIADD R1, R1, 0xffffffe0 ;  /* 0xffffffe001017836 */ /* 0x001fcc0000000000 */
[----:B------:R-:W1:Y:S02]  /*0050*/  LDC R6, c[0x0][0x360] ;  /* 0x0000d800ff067b82 */ /* 0x000e640000000800 */
[----:B-1----:R-:W-:-:S05]  /*0060*/  IMAD R6, R6, UR4, R3 ;  /* 0x0000000406067c24 */ /* 0x002fca000f8e0203 */
[----:B--2---:R-:W-:-:S13]  /*0070*/  ISETP.GE.AND P0, PT, R6, UR5, PT ;  /* 0x0000000506007c0c */ /* 0x004fda000bf06270 */
[----:B------:R-:W-:Y:S05]  /*0080*/  @P0 EXIT ;  /* 0x000000000000094d */ /* 0x000fea0003800000 */
[----:B------:R-:W0:Y:S01]  /*0090*/  LDC.64 R2, c[0x0][0x388] ;  /* 0x0000e200ff027b82 */ /* 0x000e220000000a00 */
[----:B------:R-:W1:Y:S01]  /*00a0*/  LDCU.64 UR6, c[0x0][0x358] ;  /* 0x00006b00ff0677ac */ /* 0x000e620008000a00 */
[----:B0-----:R-:W-:-:S05]  /*00b0*/  IMAD.WIDE R2, R6, 0x4, R2 ;  /* 0x0000000406027825 */ /* 0x001fca00078e0202 */
[----:B-1----:R-:W2:Y:S01]  /*00c0*/  LDG.E R7, desc[UR6][R2.64] ;  /* 0x0000000602077981 */ /* 0x002ea2000c1e1900 */
[----:B------:R-:W-:Y:S01]  /*00d0*/  BSSY.RECONVERGENT B0, `(.L_x_0) ;  /* 0x0000042000007945 */ /* 0x000fe20003800200 */
[C---:B--2---:R-:W-:Y:S01]  /*00e0*/  FMUL R0, R7.reuse, 0.63661974668502807617 ;  /* 0x3f22f98307007820 */ /* 0x044fe20000400000 */
[----:B------:R-:W-:-:S05]  /*00f0*/  FSETP.GE.AND P0, PT, |R7|, 105615, PT ;  /* 0x47ce47800700780b */ /* 0x000fca0003f06200 */
[----:B------:R-:W0:Y:S02]  /*0100*/  F2I.NTZ R0, R0 ;  /* 0x0000000000007305 */ /* 0x000e240000203100 */
[----:B0-----:R-:W-:Y:S01]  /*0110*/  I2FP.F32.S32 R4, R0 ;  /* 0x0000000000047245 */ /* 0x001fe20000201400 */
[----:B------:R-:W-:-:S04]  /*0120*/  IMAD.MOV.U32 R8, RZ, RZ, R0 ;  /* 0x000000ffff087224 */ /* 0x000fc800078e0000 */
[----:B------:R-:W-:-:S04]  /*0130*/  FFMA R5, R4, -1.5707962512969970703, R7 ;  /* 0xbfc90fda04057823 */ /* 0x000fc80000000007 */
[----:B------:R-:W-:-:S04]  /*0140*/  FFMA R5, R4, -7.5497894158615963534e-08, R5 ;  /* 0xb3a2216804057823 */ /* 0x000fc80000000005 */
[----:B------:R-:W-:-:S04]  /*0150*/  FFMA R9, R4, -5.3903029534742383927e-15, R5 ;  /* 0xa7c234c504097823 */ /* 0x000fc80000000005 */
[----:B------:R-:W-:Y:S01]  /*0160*/  IMAD.MOV.U32 R12, RZ, RZ, R9 ;  /* 0x000000ffff0c7224 */ /* 0x000fe200078e0009 */
[----:B------:R-:W-:Y:S06]  /*0170*/  @!P0 BRA `(.L_x_1) ;  /* 0x0000000000dc8947 */ /* 0x000fec0003800000 */
[----:B------:R-:W-:-:S13]  /*0180*/  FSETP.NEU.AND P1, PT, |R7|, +INF , PT ;  /* 0x7f8000000700780b */ /* 0x000fda0003f2d200 */
[----:B------:R-:W-:Y:S01]  /*0190*/  @!P1 FMUL R12, RZ, R7 ;  /* 0x00000007ff0c9220 */ /* 0x000fe20000400000 */
[----:B------:R-:W-:Y:S01]  /*01a0*/  @!P1 IMAD.MOV.U32 R0, RZ, RZ, RZ ;  /* 0x000000ffff009224 */ /* 0x000fe200078e00ff */
[----:B------:R-:W-:Y:S06]  /*01b0*/  @!P1 BRA `(.L_x_1) ;  /* 0x0000000000cc9947 */ /* 0x000fec0003800000 */
[----:B------:R-:W-:Y:S01]  /*01c0*/  IMAD.SHL.U32 R2, R7, 0x100, RZ ;  /* 0x0000010007027824 */ /* 0x000fe200078e00ff */
[----:B------:R-:W-:Y:S01]  /*01d0*/  MOV R0, R1 ;  /* 0x0000000100007202 */ /* 0x000fe20000000f00 */
[----:B------:R-:W-:Y:S01]  /*01e0*/  IMAD.MOV.U32 R4, RZ, RZ, RZ ;  /* 0x000000ffff047224 */ /* 0x000fe200078e00ff */
[----:B------:R-:W0:Y:S02]  /*01f0*/  LDCU.64 UR8, c[0x4][URZ] ;  /* 0x01000000ff0877ac */ /* 0x000e240008000a00 */
[----:B------:R-:W-:Y:S01]  /*0200*/  LOP3.LUT R5, R2, 0x80000000, RZ, 0xfc, !PT ;  /* 0x8000000002057812 */ /* 0x000fe200078efcff */
[----:B------:R-:W-:Y:S01]  /*0210*/  UMOV UR5, URZ ;  /* 0x000000ff00057c82 */ /* 0x000fe20008000000 */
[----:B------:R-:W-:-:S05]  /*0220*/  UMOV UR4, URZ ;  /* 0x000000ff00047c82 */ /* 0x000fca0008000000 */
.L_x_2:
[----:B0-----:R-:W-:Y:S02]  /*0230*/  IMAD.U32 R10, RZ, RZ, UR8 ;  /* 0x00000008ff0a7e24 */ /* 0x001fe4000f8e00ff */
[----:B------:R-:W-:-:S05]  /*0240*/  IMAD.U32 R11, RZ, RZ, UR9 ;  /* 0x00000009ff0b7e24 */ /* 0x000fca000f8e00ff */
[----:B------:R-:W2:Y:S01]  /*0250*/  LDG.E.CONSTANT R2, desc[UR6][R10.64] ;  /* 0x000000060a027981 */ /* 0x000ea2000c1e9900 */
[----:B------:R-:W-:Y:S02]  /*0260*/  UIADD3 UR8, UP0, UPT, UR8, 0x4, URZ ;  /* 0x0000000408087890 */ /* 0x000fe4000ff1e0ff */
[----:B------:R-:W-:Y:S02]  /*0270*/  UIADD3 UR4, UPT, UPT, UR4, 0x1, URZ ;  /* 0x0000000104047890 */ /* 0x000fe4000fffe0ff */
[----:B------:R-:W-:Y:S02]  /*0280*/  UIADD3.X UR9, UPT, UPT, URZ, UR9, URZ, UP0, !UPT ;  /* 0x00000009ff097290 */ /* 0x000fe400087fe4ff */
[----:B------:R-:W-:Y:S01]  /*0290*/  UISETP.NE.AND UP0, UPT, UR4, 0x6, UPT ;  /* 0x000000060400788c */ /* 0x000fe2000bf05270 */
[----:B--2---:R-:W-:-:S03]  /*02a0*/  IMAD.WIDE.U32 R2, R2, R5, RZ ;  /* 0x0000000502027225 */ /* 0x004fc600078e00ff */
[----:B------:R-:W-:-:S04]  /*02b0*/  IADD3 R13, P1, PT, R2, R4, RZ ;  /* 0x00000004020d7210 */ /* 0x000fc80007f3e0ff */
[----:B------:R-:W-:Y:S01]  /*02c0*/  IADD3.X R4, PT, PT, R3, UR5, RZ, P1, !PT ;  /* 0x0000000503047c10 */ /* 0x000fe20008ffe4ff */
[----:B------:R0:W-:Y:S02]  /*02d0*/  STL [R0], R13 ;  /* 0x0000000d00007387 */ /* 0x0001e40000100800 */
[----:B0-----:R-:W-:Y:S01]  /*02e0*/  VIADD R0, R0, 0x4 ;  /* 0x0000000400007836 */ /* 0x001fe20000000000 */
[----:B------:R-:W-:Y:S06]  /*02f0*/  BRA.U UP0, `(.L_x_2) ;  /* 0xfffffffd00cc7547 */ /* 0x000fec000b83ffff */
[----:B------:R-:W-:Y:S01]  /*0300*/  SHF.R.U32.HI R10, RZ, 0x17, R7 ;  /* 0x00000017ff0a7819 */ /* 0x000fe20000011607 */
[----:B------:R0:W-:Y:S03]  /*0310*/  STL [R1+0x18], R4 ;  /* 0x0000180401007387 */ /* 0x0001e60000100800 */
[C---:B------:R-:W-:Y:S02]  /*0320*/  LOP3.LUT R0, R10.reuse, 0xe0, RZ, 0xc0, !PT ;  /* 0x000000e00a007812 */ /* 0x040fe400078ec0ff */
[----:B------:R-:W-:-:S03]  /*0330*/  LOP3.LUT P1, RZ, R10, 0x1f, RZ, 0xc0, !PT ;  /* 0x0000001f0aff7812 */ /* 0x000fc6000782c0ff */
[----:B------:R-:W-:-:S05]  /*0340*/  VIADD R0, R0, 0xffffff80 ;  /* 0xffffff8000007836 */ /* 0x000fca0000000000 */
[----:B------:R-:W-:-:S05]  /*0350*/  SHF.R.U32.HI R0, RZ, 0x5, R0 ;  /* 0x00000005ff007819 */ /* 0x000fca0000011600 */
[----:B------:R-:W-:-:S05]  /*0360*/  IMAD R12, R0, -0x4, R1 ;  /* 0xfffffffc000c7824 */ /* 0x000fca00078e0201 */
[----:B------:R-:W2:Y:S04]  /*0370*/  LDL R3, [R12+0x18] ;  /* 0x000018000c037983 */ /* 0x000ea80000100800 */
[----:B------:R-:W2:Y:S04]  /*0380*/  LDL R2, [R12+0x14] ;  /* 0x000014000c027983 */ /* 0x000ea80000100800 */
[----:B------:R-:W3:Y:S01]  /*0390*/  @P1 LDL R5, [R12+0x10] ;  /* 0x000010000c051983 */ /* 0x000ee20000100800 */
[----:B------:R-:W-:Y:S01]  /*03a0*/  LOP3.LUT R0, R10, 0x1f, RZ, 0xc0, !PT ;  /* 0x0000001f0a007812 */ /* 0x000fe200078ec0ff */
[----:B------:R-:W-:Y:S01]  /*03b0*/  UMOV UR4, 0x54442d19 ;  /* 0x54442d1900047882 */ /* 0x000fe20000000000 */
[----:B------:R-:W-:-:S02]  /*03c0*/  UMOV UR5, 0x3bf921fb ;  /* 0x3bf921fb00057882 */ /* 0x000fc40000000000 */
[-C--:B--2---:R-:W-:Y:S02]  /*03d0*/  @P1 SHF.L.W.U32.HI R3, R2, R0.reuse, R3 ;  /* 0x0000000002031219 */ /* 0x084fe40000010e03 */
[----:B---3--:R-:W-:Y:S02]  /*03e0*/  @P1 SHF.L.W.U32.HI R2, R5, R0, R2 ;  /* 0x0000000005021219 */ /* 0x008fe40000010e02 */
[----:B------:R-:W-:Y:S02]  /*03f0*/  ISETP.GE.AND P1, PT, R7, RZ, PT ;  /* 0x000000ff0700720c */ /* 0x000fe40003f26270 */
[C-C-:B------:R-:W-:Y:S01]  /*0400*/  SHF.L.W.U32.HI R0, R2.reuse, 0x2, R3.reuse ;  /* 0x0000000202007819 */ /* 0x140fe20000010e03 */
[----:B------:R-:W-:Y:S01]  /*0410*/  IMAD.SHL.U32 R2, R2, 0x4, RZ ;  /* 0x0000000402027824 */ /* 0x000fe200078e00ff */
[----:B------:R-:W-:Y:S02]  /*0420*/  SHF.R.U32.HI R3, RZ, 0x1e, R3 ;  /* 0x0000001eff037819 */ /* 0x000fe40000011603 */
[----:B------:R-:W-:-:S04]  /*0430*/  SHF.R.S32.HI R5, RZ, 0x1f, R0 ;  /* 0x0000001fff057819 */ /* 0x000fc80000011400 */
[C---:B------:R-:W-:Y:S02]  /*0440*/  LOP3.LUT R10, R5.reuse, R2, RZ, 0x3c, !PT ;  /* 0x00000002050a7212 */ /* 0x040fe400078e3cff */
[----:B------:R-:W-:Y:S02]  /*0450*/  LOP3.LUT R11, R5, R0, RZ, 0x3c, !PT ;  /* 0x00000000050b7212 */ /* 0x000fe400078e3cff */
[C---:B------:R-:W-:Y:S02]  /*0460*/  LOP3.LUT R2, R0.reuse, R7, RZ, 0x3c, !PT ;  /* 0x0000000700027212 */ /* 0x040fe400078e3cff */
[----:B------:R-:W-:Y:S02]  /*0470*/  LEA.HI R0, R0, R3, RZ, 0x1 ;  /* 0x0000000300007211 */ /* 0x000fe400078f08ff */
[----:B------:R-:W0:Y:S01]  /*0480*/  I2F.F64.S64 R10, R10 ;  /* 0x0000000a000a7312 */ /* 0x000e220000301c00 */
[----:B------:R-:W-:Y:S02]  /*0490*/  ISETP.GE.AND P2, PT, R2, RZ, PT ;  /* 0x000000ff0200720c */ /* 0x000fe40003f46270 */
[----:B------:R-:W-:-:S05]  /*04a0*/  IMAD.MOV R2, RZ, RZ, -R0 ;  /* 0x000000ffff027224 */ /* 0x000fca00078e0a00 */
[----:B------:R-:W-:Y:S01]  /*04b0*/  @!P1 MOV R0, R2 ;  /* 0x0000000200009202 */ /* 0x000fe20000000f00 */
[----:B0-----:R-:W-:-:S10]  /*04c0*/  DMUL R4, R10, UR4 ;  /* 0x000000040a047c28 */ /* 0x001fd40008000000 */
[----:B------:R-:W0:Y:S02]  /*04d0*/  F2F.F32.F64 R4, R4 ;  /* 0x0000000400047310 */ /* 0x000e240000301000 */
[----:B0-----:R-:W-:-:S07]  /*04e0*/  FSEL R12, -R4, R4, !P2 ;  /* 0x00000004040c7208 */ /* 0x001fce0005000100 */
.L_x_1:
[----:B------:R-:W-:Y:S05]  /*04f0*/  BSYNC.RECONVERGENT B0 ;  /* 0x0000000000007941 */ /* 0x000fea0003800200 */
.L_x_0:
[----:B------:R-:W-:Y:S02]  /*0500*/  IMAD.MOV.U32 R5, RZ, RZ, 0x37cbac00 ;  /* 0x37cbac00ff057424 */ /* 0x000fe400078e00ff */
[----:B------:R-:W-:Y:S01]  /*0510*/  FMUL R2, R12, R12 ;  /* 0x0000000c0c027220 */ /* 0x000fe20000400000 */
[C---:B------:R-:W-:Y:S01]  /*0520*/  LOP3.LUT R4, R0.reuse, 0x1, RZ, 0xc0, !PT ;  /* 0x0000000100047812 */ /* 0x040fe200078ec0ff */
[----:B------:R-:W-:Y:S01]  /*0530*/  IMAD.MOV.U32 R10, RZ, RZ, 0x3d2aaabb ;  /* 0x3d2aaabbff0a7424 */ /* 0x000fe200078e00ff */
[----:B------:R-:W-:Y:S01]  /*0540*/  LOP3.LUT P2, RZ, R0, 0x2, RZ, 0xc0, !PT ;  /* 0x0000000200ff7812 */ /* 0x000fe2000784c0ff */
[----:B------:R-:W-:Y:S01]  /*0550*/  FFMA R3, R2, R5, -0.0013887860113754868507 ;  /* 0xbab607ed02037423 */ /* 0x000fe20000000005 */
[----:B------:R-:W-:Y:S01]  /*0560*/  ISETP.NE.U32.AND P1, PT, R4, 0x1, PT ;  /* 0x000000010400780c */ /* 0x000fe20003f25070 */
[----:B------:R-:W-:Y:S01]  /*0570*/  IMAD.MOV.U32 R11, RZ, RZ, 0x3effffff ;  /* 0x3effffffff0b7424 */ /* 0x000fe200078e00ff */
[----:B------:R-:W-:Y:S02]  /*0580*/  BSSY.RECONVERGENT B0, `(.L_x_3) ;  /* 0x0000044000007945 */ /* 0x000fe40003800200 */
[----:B------:R-:W-:-:S02]  /*0590*/  FSEL R3, R3, -0.00019574658654164522886, !P1 ;  /* 0xb94d415303037808 */ /* 0x000fc40004800000 */
[----:B------:R-:W-:Y:S02]  /*05a0*/  FSEL R13, R10, 0.0083327032625675201416, !P1 ;  /* 0x3c0885e40a0d7808 */ /* 0x000fe40004800000 */
[----:B------:R-:W-:Y:S02]  /*05b0*/  FSEL R0, R12, 1, P1 ;  /* 0x3f8000000c007808 */ /* 0x000fe40000800000 */
[----:B------:R-:W-:Y:S01]  /*05c0*/  FSEL R4, -R11, -0.16666662693023681641, !P1 ;  /* 0xbe2aaaa80b047808 */ /* 0x000fe20004800100 */
[C---:B------:R-:W-:Y:S02]  /*05d0*/  FFMA R13, R2.reuse, R3, R13 ;  /* 0x00000003020d7223 */ /* 0x040fe4000000000d */
[C---:B------:R-:W-:Y:S02]  /*05e0*/  FFMA R3, R2.reuse, R0, RZ ;  /* 0x0000000002037223 */ /* 0x040fe400000000ff */
[----:B------:R-:W-:Y:S01]  /*05f0*/  FFMA R4, R2, R13, R4 ;  /* 0x0000000d02047223 */ /* 0x000fe20000000004 */
[----:B------:R-:W-:-:S03]  /*0600*/  IMAD.MOV.U32 R2, RZ, RZ, R8 ;  /* 0x000000ffff027224 */ /* 0x000fc600078e0008 */
[----:B------:R-:W-:Y:S01]  /*0610*/  FFMA R16, R3, R4, R0 ;  /* 0x0000000403107223 */ /* 0x000fe20000000000 */
[----:B------:R-:W-:-:S03]  /*0620*/  IMAD.MOV.U32 R0, RZ, RZ, R9 ;  /* 0x000000ffff007224 */ /* 0x000fc600078e0009 */
[----:B------:R-:W-:Y:S01]  /*0630*/  @P2 FADD R16, RZ, -R16 ;  /* 0x80000010ff102221 */ /* 0x000fe20000000000 */
[----:B------:R-:W-:Y:S06]  /*0640*/  @!P0 BRA `(.L_x_4) ;  /* 0x0000000000dc8947 */ /* 0x000fec0003800000 */
[----:B------:R-:W-:-:S13]  /*0650*/  FSETP.NEU.AND P1, PT, |R7|, +INF , PT ;  /* 0x7f8000000700780b */ /* 0x000fda0003f2d200 */
[----:B------:R-:W-:Y:S01]  /*0660*/  @!P1 FMUL R0, RZ, R7 ;  /* 0x00000007ff009220 */ /* 0x000fe20000400000 */
[----:B------:R-:W-:Y:S01]  /*0670*/  @!P1 IMAD.MOV.U32 R2, RZ, RZ, RZ ;  /* 0x000000ffff029224 */ /* 0x000fe200078e00ff */
[----:B------:R-:W-:Y:S06]  /*0680*/  @!P1 BRA `(.L_x_4) ;  /* 0x0000000000cc9947 */ /* 0x000fec0003800000 */
[----:B------:R-:W-:Y:S01]  /*0690*/  SHF.L.U32 R2, R7, 0x8, RZ ;  /* 0x0000000807027819 */ /* 0x000fe200000006ff */
[----:B------:R-:W-:Y:S01]  /*06a0*/  IMAD.MOV.U32 R12, RZ, RZ, RZ ;  /* 0x000000ffff0c7224 */ /* 0x000fe200078e00ff */
[----:B------:R-:W0:Y:S01]  /*06b0*/  LDCU.64 UR8, c[0x4][URZ] ;  /* 0x01000000ff0877ac */ /* 0x000e220008000a00 */
[----:B------:R-:W-:Y:S01]  /*06c0*/  IMAD.MOV.U32 R0, RZ, RZ, R1 ;  /* 0x000000ffff007224 */ /* 0x000fe200078e0001 */
[----:B------:R-:W-:Y:S01]  /*06d0*/  LOP3.LUT R17, R2, 0x80000000, RZ, 0xfc, !PT ;  /* 0x8000000002117812 */ /* 0x000fe200078efcff */
[----:B------:R-:W-:Y:S01]  /*06e0*/  UMOV UR5, URZ ;  /* 0x000000ff00057c82 */ /* 0x000fe20008000000 */
[----:B------:R-:W-:-:S05]  /*06f0*/  UMOV UR4, URZ ;  /* 0x000000ff00047c82 */ /* 0x000fca0008000000 */
.L_x_5:
        /* <DEDUP_REMOVED lines=25> */
[----:B------:R-:W-:Y:S01]  /*0890*/  UMOV UR5, 0x3bf921fb ;  /* 0x3bf921fb00057882 */ /* 0x000fe20000000000 */
[----:B------:R-:W-:-:S02]  /*08a0*/  ISETP.GE.AND P2, PT, R7, RZ, PT ;  /* 0x000000ff0700720c */ /* 0x000fc40003f46270 */
[-C--:B--2---:R-:W-:Y:S02]  /*08b0*/  @P1 SHF.L.W.U32.HI R0, R3, R4.reuse, R0 ;  /* 0x0000000403001219 */ /* 0x084fe40000010e00 */
[----:B---3--:R-:W-:-:S04]  /*08c0*/  @P1 SHF.L.W.U32.HI R3, R2, R4, R3 ;  /* 0x0000000402031219 */ /* 0x008fc80000010e03 */
[C---:B------:R-:W-:Y:S02]  /*08d0*/  SHF.L.W.U32.HI R2, R3.reuse, 0x2, R0 ;  /* 0x0000000203027819 */ /* 0x040fe40000010e00 */
[----:B------:R-:W-:Y:S02]  /*08e0*/  SHF.L.U32 R3, R3, 0x2, RZ ;  /* 0x0000000203037819 */ /* 0x000fe400000006ff */
[----:B------:R-:W-:-:S04]  /*08f0*/  SHF.R.S32.HI R4, RZ, 0x1f, R2 ;  /* 0x0000001fff047819 */ /* 0x000fc80000011402 */
[C---:B------:R-:W-:Y:S02]  /*0900*/  LOP3.LUT R14, R4.reuse, R3, RZ, 0x3c, !PT ;  /* 0x00000003040e7212 */ /* 0x040fe400078e3cff */
[----:B------:R-:W-:Y:S02]  /*0910*/  LOP3.LUT R15, R4, R2, RZ, 0x3c, !PT ;  /* 0x00000002040f7212 */ /* 0x000fe400078e3cff */
[----:B------:R-:W-:Y:S02]  /*0920*/  SHF.R.U32.HI R3, RZ, 0x1e, R0 ;  /* 0x0000001eff037819 */ /* 0x000fe40000011600 */
[C---:B------:R-:W-:Y:S02]  /*0930*/  LOP3.LUT R0, R2.reuse, R7, RZ, 0x3c, !PT ;  /* 0x0000000702007212 */ /* 0x040fe400078e3cff */
[----:B------:R-:W0:Y:S01]  /*0940*/  I2F.F64.S64 R14, R14 ;  /* 0x0000000e000e7312 */ /* 0x000e220000301c00 */
[----:B------:R-:W-:Y:S02]  /*0950*/  LEA.HI R2, R2, R3, RZ, 0x1 ;  /* 0x0000000302027211 */ /* 0x000fe400078f08ff */
[----:B------:R-:W-:-:S03]  /*0960*/  ISETP.GE.AND P1, PT, R0, RZ, PT ;  /* 0x000000ff0000720c */ /* 0x000fc60003f26270 */
[----:B------:R-:W-:-:S04]  /*0970*/  IMAD.MOV R0, RZ, RZ, -R2 ;  /* 0x000000ffff007224 */ /* 0x000fc800078e0a02 */
[----:B------:R-:W-:Y:S01]  /*0980*/  @!P2 IMAD.MOV.U32 R2, RZ, RZ, R0 ;  /* 0x000000ffff02a224 */ /* 0x000fe200078e0000 */
[----:B0-----:R-:W-:-:S10]  /*0990*/  DMUL R12, R14, UR4 ;  /* 0x000000040e0c7c28 */ /* 0x001fd40008000000 */
[----:B------:R-:W0:Y:S02]  /*09a0*/  F2F.F32.F64 R12, R12 ;  /* 0x0000000c000c7310 */ /* 0x000e240000301000 */
[----:B0-----:R-:W-:-:S07]  /*09b0*/  FSEL R0, -R12, R12, !P1 ;  /* 0x0000000c0c007208 */ /* 0x001fce0004800100 */
.L_x_4:
[----:B------:R-:W-:Y:S05]  /*09c0*/  BSYNC.RECONVERGENT B0 ;  /* 0x0000000000007941 */ /* 0x000fea0003800200 */
.L_x_3:
[----:B------:R-:W-:Y:S01]  /*09d0*/  FMUL R3, R0, R0 ;  /* 0x0000000000037220 */ /* 0x000fe20000400000 */
[C---:B------:R-:W-:Y:S01]  /*09e0*/  LOP3.LUT R12, R2.reuse, 0x1, RZ, 0xc0, !PT ;  /* 0x00000001020c7812 */ /* 0x040fe200078ec0ff */
[----:B------:R-:W-:Y:S01]  /*09f0*/  BSSY.RECONVERGENT B0, `(.L_x_6) ;  /* 0x0000048000007945 */ /* 0x000fe20003800200 */
[----:B------:R-:W-:Y:S01]  /*0a00*/  LOP3.LUT P2, RZ, R2, 0x2, RZ, 0xc0, !PT ;  /* 0x0000000202ff7812 */ /* 0x000fe2000784c0ff */
[----:B------:R-:W-:Y:S01]  /*0a10*/  FFMA R4, R3, R5, -0.0013887860113754868507 ;  /* 0xbab607ed03047423 */ /* 0x000fe20000000005 */
[----:B------:R-:W-:Y:S01]  /*0a20*/  ISETP.NE.U32.AND P1, PT, R12, 0x1, PT ;  /* 0x000000010c00780c */ /* 0x000fe20003f25070 */
[----:B------:R-:W-:-:S03]  /*0a30*/  IMAD.MOV.U32 R2, RZ, RZ, R8 ;  /* 0x000000ffff027224 */ /* 0x000fc600078e0008 */
[----:B------:R-:W-:Y:S02]  /*0a40*/  FSEL R4, R4, -0.00019574658654164522886, !P1 ;  /* 0xb94d415304047808 */ /* 0x000fe40004800000 */
[----:B------:R-:W-:Y:S02]  /*0a50*/  FSEL R12, R10, 0.0083327032625675201416, !P1 ;  /* 0x3c0885e40a0c7808 */ /* 0x000fe40004800000 */
[----:B------:R-:W-:Y:S02]  /*0a60*/  FSEL R0, R0, 1, P1 ;  /* 0x3f80000000007808 */ /* 0x000fe40000800000 */
[----:B------:R-:W-:Y:S01]  /*0a70*/  FSEL R15, -R11, -0.16666662693023681641, !P1 ;  /* 0xbe2aaaa80b0f7808 */ /* 0x000fe20004800100 */
[C---:B------:R-:W-:Y:S02]  /*0a80*/  FFMA R4, R3.reuse, R4, R12 ;  /* 0x0000000403047223 */ /* 0x040fe4000000000c */
[C---:B------:R-:W-:Y:S02]  /*0a90*/  FFMA R13, R3.reuse, R0, RZ ;  /* 0x00000000030d7223 */ /* 0x040fe400000000ff */
[----:B------:R-:W-:-:S04]  /*0aa0*/  FFMA R4, R3, R4, R15 ;  /* 0x0000000403047223 */ /* 0x000fc8000000000f */
[----:B------:R-:W-:Y:S01]  /*0ab0*/  FFMA R13, R13, R4, R0 ;  /* 0x000000040d0d7223 */ /* 0x000fe20000000000 */
[----:B------:R-:W-:-:S03]  /*0ac0*/  IMAD.MOV.U32 R0, RZ, RZ, R9 ;  /* 0x000000ffff007224 */ /* 0x000fc600078e0009 */
[----:B------:R-:W-:-:S04]  /*0ad0*/  @P2 FADD R13, RZ, -R13 ;  /* 0x8000000dff0d2221 */ /* 0x000fc80000000000 */
[----:B------:R-:W-:Y:S01]  /*0ae0*/  FMUL R16, R16, R13 ;  /* 0x0000000d10107220 */ /* 0x000fe20000400000 */
[----:B------:R-:W-:Y:S06]  /*0af0*/  @!P0 BRA `(.L_x_7) ;  /* 0x0000000000dc8947 */ /* 0x000fec0003800000 */
[----:B------:R-:W-:-:S13]  /*0b00*/  FSETP.NEU.AND P1, PT, |R7|, +INF , PT ;  /* 0x7f8000000700780b */ /* 0x000fda0003f2d200 */
[----:B------:R-:W-:Y:S01]  /*0b10*/  @!P1 FMUL R0, RZ, R7 ;  /* 0x00000007ff009220 */ /* 0x000fe20000400000 */
[----:B------:R-:W-:Y:S01]  /*0b20*/  @!P1 IMAD.MOV.U32 R2, RZ, RZ, RZ ;  /* 0x000000ffff029224 */ /* 0x000fe200078e00ff */
[----:B------:R-:W-:Y:S06]  /*0b30*/  @!P1 BRA `(.L_x_7) ;  /* 0x0000000000cc9947 */ /* 0x000fec0003800000 */
[----:B------:R-:W-:Y:S01]  /*0b40*/  IMAD.SHL.U32 R2, R7, 0x100, RZ ;  /* 0x0000010007027824 */ /* 0x000fe200078e00ff */
[----:B------:R-:W-:Y:S01]  /*0b50*/  MOV R12, RZ ;  /* 0x000000ff000c7202 */ /* 0x000fe20000000f00 */
[----:B------:R-:W-:Y:S01]  /*0b60*/  IMAD.MOV.U32 R0, RZ, RZ, R1 ;  /* 0x000000ffff007224 */ /* 0x000fe200078e0001 */
[----:B------:R-:W0:Y:S02]  /*0b70*/  LDCU.64 UR8, c[0x4][URZ] ;  /* 0x01000000ff0877ac */ /* 0x000e240008000a00 */
[----:B------:R-:W-:Y:S01]  /*0b80*/  LOP3.LUT R17, R2, 0x80000000, RZ, 0xfc, !PT ;  /* 0x8000000002117812 */ /* 0x000fe200078efcff */
[----:B------:R-:W-:Y:S01]  /*0b90*/  UMOV UR5, URZ ;  /* 0x000000ff00057c82 */ /* 0x000fe20008000000 */
[----:B------:R-:W-:-:S05]  /*0ba0*/  UMOV UR4, URZ ;  /* 0x000000ff00047c82 */ /* 0x000fca0008000000 */
.L_x_8:
        /* <DEDUP_REMOVED lines=29> */
[C---:B------:R-:W-:Y:S01]  /*0d80*/  SHF.L.W.U32.HI R2, R3.reuse, 0x2, R0 ;  /* 0x0000000203027819 */ /* 0x040fe20000010e00 */
[----:B------:R-:W-:-:S03]  /*0d90*/  IMAD.SHL.U32 R3, R3, 0x4, RZ ;  /* 0x0000000403037824 */ /* 0x000fc600078e00ff */
[----:B------:R-:W-:-:S04]  /*0da0*/  SHF.R.S32.HI R4, RZ, 0x1f, R2 ;  /* 0x0000001fff047819 */ /* 0x000fc80000011402 */
[C---:B------:R-:W-:Y:S02]  /*0db0*/  LOP3.LUT R14, R4.reuse, R3, RZ, 0x3c, !PT ;  /* 0x00000003040e7212 */ /* 0x040fe400078e3cff */
[----:B------:R-:W-:Y:S02]  /*0dc0*/  LOP3.LUT R15, R4, R2, RZ, 0x3c, !PT ;  /* 0x00000002040f7212 */ /* 0x000fe400078e3cff */
[----:B------:R-:W-:Y:S02]  /*0dd0*/  SHF.R.U32.HI R3, RZ, 0x1e, R0 ;  /* 0x0000001eff037819 */ /* 0x000fe40000011600 */
[C---:B------:R-:W-:Y:S02]  /*0de0*/  LOP3.LUT R0, R2.reuse, R7, RZ, 0x3c, !PT ;  /* 0x0000000702007212 */ /* 0x040fe400078e3cff */
[----:B------:R-:W0:Y:S01]  /*0df0*/  I2F.F64.S64 R14, R14 ;  /* 0x0000000e000e7312 */ /* 0x000e220000301c00 */
[----:B------:R-:W-:Y:S02]  /*0e00*/  LEA.HI R2, R2, R3, RZ, 0x1 ;  /* 0x0000000302027211 */ /* 0x000fe400078f08ff */
[----:B------:R-:W-:-:S02]  /*0e10*/  ISETP.GE.AND P1, PT, R0, RZ, PT ;  /* 0x000000ff0000720c */ /* 0x000fc40003f26270 */
[----:B------:R-:W-:-:S05]  /*0e20*/  IADD3 R0, PT, PT, -R2, RZ, RZ ;  /* 0x000000ff02007210 */ /* 0x000fca0007ffe1ff */
[----:B------:R-:W-:Y:S01]  /*0e30*/  @!P2 IMAD.MOV.U32 R2, RZ, RZ, R0 ;  /* 0x000000ffff02a224 */ /* 0x000fe200078e0000 */
[----:B0-----:R-:W-:-:S10]  /*0e40*/  DMUL R12, R14, UR4 ;  /* 0x000000040e0c7c28 */ /* 0x001fd40008000000 */
[----:B------:R-:W0:Y:S02]  /*0e50*/  F2F.F32.F64 R12, R12 ;  /* 0x0000000c000c7310 */ /* 0x000e240000301000 */
[----:B0-----:R-:W-:-:S07]  /*0e60*/  FSEL R0, -R12, R12, !P1 ;  /* 0x0000000c0c007208 */ /* 0x001fce0004800100 */
.L_x_7:
[----:B------:R-:W-:Y:S05]  /*0e70*/  BSYNC.RECONVERGENT B0 ;  /* 0x0000000000007941 */ /* 0x000fea0003800200 */
.L_x_6:
[----:B------:R-:W-:Y:S01]  /*0e80*/  FMUL R3, R0, R0 ;  /* 0x0000000000037220 */ /* 0x000fe20000400000 */
[----:B------:R-:W-:Y:S01]  /*0e90*/  LOP3.LUT R12, R2, 0x1, RZ, 0xc0, !PT ;  /* 0x00000001020c7812 */ /* 0x000fe200078ec0ff */
[----:B------:R-:W-:Y:S01]  /*0ea0*/  IMAD.MOV.U32 R14, RZ, RZ, 0x3c0885e4 ;  /* 0x3c0885e4ff0e7424 */ /* 0x000fe200078e00ff */
[----:B------:R-:W-:Y:S01]  /*0eb0*/  BSSY.RECONVERGENT B0, `(.L_x_9) ;  /* 0x0000047000007945 */ /* 0x000fe20003800200 */
[----:B------:R-:W-:Y:S01]  /*0ec0*/  FFMA R4, R3, R5, -0.0013887860113754868507 ;  /* 0xbab607ed03047423 */ /* 0x000fe20000000005 */
[----:B------:R-:W-:Y:S01]  /*0ed0*/  ISETP.NE.U32.AND P1, PT, R12, 0x1, PT ;  /* 0x000000010c00780c */ /* 0x000fe20003f25070 */
[----:B------:R-:W-:Y:S02]  /*0ee0*/  VIADD R12, R2, 0x1 ;  /* 0x00000001020c7836 */ /* 0x000fe40000000000 */
[----:B------:R-:W-:Y:S01]  /*0ef0*/  IMAD.MOV.U32 R15, RZ, RZ, 0x3e2aaaa8 ;  /* 0x3e2aaaa8ff0f7424 */ /* 0x000fe200078e00ff */
[----:B------:R-:W-:Y:S02]  /*0f00*/  FSEL R4, R4, -0.00019574658654164522886, P1 ;  /* 0xb94d415304047808 */ /* 0x000fe40000800000 */
[----:B------:R-:W-:-:S02]  /*0f10*/  FSEL R2, R14, 0.041666727513074874878, !P1 ;  /* 0x3d2aaabb0e027808 */ /* 0x000fc40004800000 */
[----:B------:R-:W-:Y:S02]  /*0f20*/  LOP3.LUT P2, RZ, R12, 0x2, RZ, 0xc0, !PT ;  /* 0x000000020cff7812 */ /* 0x000fe4000784c0ff */
[----:B------:R-:W-:Y:S01]  /*0f30*/  FSEL R0, R0, 1, !P1 ;  /* 0x3f80000000007808 */ /* 0x000fe20004800000 */
[----:B------:R-:W-:Y:S01]  /*0f40*/  FFMA R2, R3, R4, R2 ;  /* 0x0000000403027223 */ /* 0x000fe20000000002 */
[----:B------:R-:W-:-:S03]  /*0f50*/  FSEL R13, -R15, -0.4999999701976776123, !P1 ;  /* 0xbeffffff0f0d7808 */ /* 0x000fc60004800100 */
[C---:B------:R-:W-:Y:S02]  /*0f60*/  FFMA R19, R3.reuse, R0, RZ ;  /* 0x0000000003137223 */ /* 0x040fe400000000ff */
[----:B------:R-:W-:-:S04]  /*0f70*/  FFMA R2, R3, R2, R13 ;  /* 0x0000000203027223 */ /* 0x000fc8000000000d */
[----:B------:R-:W-:-:S04]  /*0f80*/  FFMA R19, R19, R2, R0 ;  /* 0x0000000213137223 */ /* 0x000fc80000000000 */
[----:B------:R-:W-:Y:S01]  /*0f90*/  @P2 FADD R19, RZ, -R19 ;  /* 0x80000013ff132221 */ /* 0x000fe20000000000 */
        /* <DEDUP_REMOVED lines=12> */
.L_x_11:
        /* <DEDUP_REMOVED lines=36> */
[----:B------:R-:W1:Y:S01]  /*12a0*/  I2F.F64.S64 R12, R12 ;  /* 0x0000000c000c7312 */ /* 0x000e620000301c00 */
[----:B0-----:R-:W-:Y:S02]  /*12b0*/  LEA.HI R8, R2, R3, RZ, 0x1 ;  /* 0x0000000302087211 */ /* 0x001fe400078f08ff */
[----:B------:R-:W-:-:S02]  /*12c0*/  ISETP.GE.AND P0, PT, R0, RZ, PT ;  /* 0x000000ff0000720c */ /* 0x000fc40003f06270 */
[----:B------:R-:W-:-:S05]  /*12d0*/  IADD3 R0, PT, PT, -R8, RZ, RZ ;  /* 0x000000ff08007210 */ /* 0x000fca0007ffe1ff */
[----:B------:R-:W-:Y:S01]  /*12e0*/  @!P1 IMAD.MOV.U32 R8, RZ, RZ, R0 ;  /* 0x000000ffff089224 */ /* 0x000fe200078e0000 */
[----:B-1----:R-:W-:-:S10]  /*12f0*/  DMUL R20, R12, UR4 ;  /* 0x000000040c147c28 */ /* 0x002fd40008000000 */
[----:B------:R-:W0:Y:S02]  /*1300*/  F2F.F32.F64 R20, R20 ;  /* 0x0000001400147310 */ /* 0x000e240000301000 */
[----:B0-----:R-:W-:-:S07]  /*1310*/  FSEL R9, -R20, R20, !P0 ;  /* 0x0000001414097208 */ /* 0x001fce0004000100 */
.L_x_10:
[----:B------:R-:W-:Y:S05]  /*1320*/  BSYNC.RECONVERGENT B0 ;  /* 0x0000000000007941 */ /* 0x000fea0003800200 */
.L_x_9:
[----:B------:R-:W-:Y:S01]  /*1330*/  FMUL R0, R9, R9 ;  /* 0x0000000909007220 */ /* 0x000fe20000400000 */
[C---:B------:R-:W-:Y:S01]  /*1340*/  LOP3.LUT R3, R8.reuse, 0x1, RZ, 0xc0, !PT ;  /* 0x0000000108037812 */ /* 0x040fe200078ec0ff */
[----:B------:R-:W0:Y:S01]  /*1350*/  LDC.64 R12, c[0x0][0x380] ;  /* 0x0000e000ff0c7b82 */ /* 0x000e220000000a00 */
[----:B------:R-:W-:Y:S02]  /*1360*/  VIADD R8, R8, 0x1 ;  /* 0x0000000108087836 */ /* 0x000fe40000000000 */
[----:B------:R-:W-:Y:S01]  /*1370*/  FFMA R2, R0, R5, -0.0013887860113754868507 ;  /* 0xbab607ed00027423 */ /* 0x000fe20000000005 */
[----:B------:R-:W-:Y:S01]  /*1380*/  ISETP.NE.U32.AND P0, PT, R3, 0x1, PT ;  /* 0x000000010300780c */ /* 0x000fe20003f05070 */
[----:B------:R-:W-:Y:S01]  /*1390*/  BSSY.RECONVERGENT B0, `(.L_x_12) ;  /* 0x0000051000007945 */ /* 0x000fe20003800200 */
[----:B------:R-:W-:Y:S02]  /*13a0*/  LOP3.LUT P1, RZ, R8, 0x2, RZ, 0xc0, !PT ;  /* 0x0000000208ff7812 */ /* 0x000fe4000782c0ff */
[----:B------:R-:W-:-:S02]  /*13b0*/  FSEL R3, R2, -0.00019574658654164522886, P0 ;  /* 0xb94d415302037808 */ /* 0x000fc40000000000 */
[----:B------:R-:W-:Y:S02]  /*13c0*/  FSEL R17, R14, 0.041666727513074874878, !P0 ;  /* 0x3d2aaabb0e117808 */ /* 0x000fe40004000000 */
[----:B------:R-:W-:Y:S02]  /*13d0*/  FSEL R21, -R15, -0.4999999701976776123, !P0 ;  /* 0xbeffffff0f157808 */ /* 0x000fe40004000100 */
[----:B------:R-:W-:Y:S01]  /*13e0*/  FSEL R9, R9, 1, !P0 ;  /* 0x3f80000009097808 */ /* 0x000fe20004000000 */
[----:B------:R-:W-:Y:S01]  /*13f0*/  FFMA R3, R0, R3, R17 ;  /* 0x0000000300037223 */ /* 0x000fe20000000011 */
[----:B------:R-:W-:-:S03]  /*1400*/  FMUL R17, R7, 0.30000001192092895508 ;  /* 0x3e99999a07117820 */ /* 0x000fc60000400000 */
[C---:B------:R-:W-:Y:S01]  /*1410*/  FFMA R3, R0.reuse, R3, R21 ;  /* 0x0000000300037223 */ /* 0x040fe20000000015 */
[----:B------:R-:W-:Y:S01]  /*1420*/  FFMA R2, R0, R9, RZ ;  /* 0x0000000900027223 */ /* 0x000fe200000000ff */
[C---:B------:R-:W-:Y:S01]  /*1430*/  FMUL R4, R17.reuse, 0.63661974668502807617 ;  /* 0x3f22f98311047820 */ /* 0x040fe20000400000 */
[----:B------:R-:W-:Y:S02]  /*1440*/  FSETP.GE.AND P0, PT, |R17|, 105615, PT ;  /* 0x47ce47801100780b */ /* 0x000fe40003f06200 */
[----:B------:R-:W-:Y:S01]  /*1450*/  FFMA R2, R2, R3, R9 ;  /* 0x0000000302027223 */ /* 0x000fe20000000009 */
[----:B------:R-:W1:Y:S01]  /*1460*/  F2I.NTZ R0, R4 ;  /* 0x0000000400007305 */ /* 0x000e620000203100 */
[----:B------:R-:W-:Y:S02]  /*1470*/  IMAD R3, R6, 0x9, RZ ;  /* 0x0000000906037824 */ /* 0x000fe400078e02ff */
[----:B------:R-:W-:Y:S02]  /*1480*/  @P1 FADD R2, RZ, -R2 ;  /* 0x80000002ff021221 */ /* 0x000fe40000000000 */
[----:B0-----:R-:W-:-:S04]  /*1490*/  IMAD.WIDE R12, R3, 0x4, R12 ;  /* 0x00000004030c7825 */ /* 0x001fc800078e020c */
[----:B------:R-:W-:-:S05]  /*14a0*/  FFMA R19, R19, R2, R16 ;  /* 0x0000000213137223 */ /* 0x000fca0000000010 */
[----:B------:R0:W-:Y:S01]  /*14b0*/  STG.E desc[UR6][R12.64], R19 ;  /* 0x000000130c007986 */ /* 0x0001e2000c101906 */
[----:B-1----:R-:W-:Y:S01]  /*14c0*/  I2FP.F32.S32 R16, R0 ;  /* 0x0000000000107245 */ /* 0x002fe20000201400 */
[----:B------:R-:W-:-:S04]  /*14d0*/  IMAD.MOV.U32 R8, RZ, RZ, R0 ;  /* 0x000000ffff087224 */ /* 0x000fc800078e0000 */
[----:B------:R-:W-:-:S04]  /*14e0*/  FFMA R3, R16, -1.5707962512969970703, R17 ;  /* 0xbfc90fda10037823 */ /* 0x000fc80000000011 */
[----:B------:R-:W-:-:S04]  /*14f0*/  FFMA R3, R16, -7.5497894158615963534e-08, R3 ;  /* 0xb3a2216810037823 */ /* 0x000fc80000000003 */
[----:B------:R-:W-:-:S04]  /*1500*/  FFMA R16, R16, -5.3903029534742383927e-15, R3 ;  /* 0xa7c234c510107823 */ /* 0x000fc80000000003 */
[----:B------:R-:W-:Y:S01]  /*1510*/  IMAD.MOV.U32 R9, RZ, RZ, R16 ;  /* 0x000000ffff097224 */ /* 0x000fe200078e0010 */
[----:B0-----:R-:W-:Y:S06]  /*1520*/  @!P0 BRA `(.L_x_13) ;  /* 0x0000000000dc8947 */ /* 0x001fec0003800000 */
        /* <DEDUP_REMOVED lines=11> */
.L_x_14:
        /* <DEDUP_REMOVED lines=37> */
[----:B------:R-:W1:Y:S01]  /*1830*/  I2F.F64.S64 R18, R18 ;  /* 0x0000001200127312 */ /* 0x000e620000301c00 */
[----:B------:R-:W-:Y:S02]  /*1840*/  ISETP.GE.AND P2, PT, R2, RZ, PT ;  /* 0x000000ff0200720c */ /* 0x000fe40003f46270 */
[----:B------:R-:W-:-:S05]  /*1850*/  IADD3 R2, PT, PT, -R0, RZ, RZ ;  /* 0x000000ff00027210 */ /* 0x000fca0007ffe1ff */
[----:B------:R-:W-:Y:S01]  /*1860*/  @!P1 IMAD.MOV.U32 R0, RZ, RZ, R2 ;  /* 0x000000ffff009224 */ /* 0x000fe200078e0002 */
[----:B-1----:R-:W-:-:S10]  /*1870*/  DMUL R20, R18, UR4 ;  /* 0x0000000412147c28 */ /* 0x002fd40008000000 */
[----:B------:R-:W1:Y:S02]  /*1880*/  F2F.F32.F64 R20, R20 ;  /* 0x0000001400147310 */ /* 0x000e640000301000 */
[----:B01----:R-:W-:-:S07]  /*1890*/  FSEL R9, -R20, R20, !P2 ;  /* 0x0000001414097208 */ /* 0x003fce0005000100 */
.L_x_13:
[----:B------:R-:W-:Y:S05]  /*18a0*/  BSYNC.RECONVERGENT B0 ;  /* 0x0000000000007941 */ /* 0x000fea0003800200 */
.L_x_12:
[----:B------:R-:W-:Y:S02]  /*18b0*/  IMAD.MOV.U32 R3, RZ, RZ, 0x3c190000 ;  /* 0x3c190000ff037424 */ /* 0x000fe400078e00ff */
[C---:B------:R-:W-:Y:S01]  /*18c0*/  FMUL R2, R9.reuse, R9 ;  /* 0x0000000909027220 */ /* 0x040fe20000400000 */
[----:B------:R-:W-:Y:S01]  /*18d0*/  FSETP.NEU.AND P1, PT, |R9|, 0.00049096695147454738617, PT ;  /* 0x3a00b43c0900780b */ /* 0x000fe20003f2d200 */
[----:B------:R-:W-:Y:S01]  /*18e0*/  BSSY.RECONVERGENT B0, `(.L_x_15) ;  /* 0x0000045000007945 */ /* 0x000fe20003800200 */
[----:B------:R-:W-:Y:S01]  /*18f0*/  LOP3.LUT R0, R0, 0x1, RZ, 0xc0, !PT ;  /* 0x0000000100007812 */ /* 0x000fe200078ec0ff */
[----:B------:R-:W-:Y:S01]  /*1900*/  FFMA R3, R2, R3, 0.003265380859375 ;  /* 0x3b56000002037423 */ /* 0x000fe20000000003 */
[----:B------:R-:W-:Y:S02]  /*1910*/  IMAD.MOV.U32 R4, RZ, RZ, R8 ;  /* 0x000000ffff047224 */ /* 0x000fe400078e0008 */
[----:B------:R-:W-:Y:S01]  /*1920*/  ISETP.NE.U32.AND P2, PT, R0, 0x1, PT ;  /* 0x000000010000780c */ /* 0x000fe20003f45070 */
[----:B------:R-:W-:-:S04]  /*1930*/  FFMA R3, R2, R3, 0.0242919921875 ;  /* 0x3cc7000002037423 */ /* 0x000fc80000000003 */
[----:B------:R-:W-:-:S04]  /*1940*/  FFMA R3, R2, R3, 0.053466796875 ;  /* 0x3d5b000002037423 */ /* 0x000fc80000000003 */
[----:B------:R-:W-:-:S04]  /*1950*/  FFMA R3, R2, R3, 0.13337790966033935547 ;  /* 0x3e08943802037423 */ /* 0x000fc80000000003 */
[C---:B------:R-:W-:Y:S01]  /*1960*/  FFMA R0, R2.reuse, R3, 0.33333230018615722656 ;  /* 0x3eaaaa8802007423 */ /* 0x040fe20000000003 */
[----:B------:R-:W-:-:S04]  /*1970*/  FMUL R2, R2, R9 ;  /* 0x0000000902027220 */ /* 0x000fc80000400000 */
[----:B------:R-:W-:Y:S01]  /*1980*/  @P1 FFMA R9, R0, R2, R9 ;  /* 0x0000000200091223 */ /* 0x000fe20000000009 */
[----:B------:R-:W-:-:S05]  /*1990*/  IMAD.MOV.U32 R0, RZ, RZ, R16 ;  /* 0x000000ffff007224 */ /* 0x000fca00078e0010 */
[----:B------:R-:W0:Y:S01]  /*19a0*/  @!P2 MUFU.RCP R9, -R9 ;  /* 0x800000090009a308 */ /* 0x000e220000001000 */
[----:B------:R-:W-:Y:S05]  /*19b0*/  @!P0 BRA `(.L_x_16) ;  /* 0x0000000000dc8947 */ /* 0x000fea0003800000 */
[----:B------:R-:W-:-:S13]  /*19c0*/  FSETP.NEU.AND P1, PT, |R17|, +INF , PT ;  /* 0x7f8000001100780b */ /* 0x000fda0003f2d200 */
[----:B------:R-:W-:Y:S01]  /*19d0*/  @!P1 FMUL R0, RZ, R17 ;  /* 0x00000011ff009220 */ /* 0x000fe20000400000 */
[----:B------:R-:W-:Y:S01]  /*19e0*/  @!P1 IMAD.MOV.U32 R4, RZ, RZ, RZ ;  /* 0x000000ffff049224 */ /* 0x000fe200078e00ff */
[----:B------:R-:W-:Y:S06]  /*19f0*/  @!P1 BRA `(.L_x_16) ;  /* 0x0000000000cc9947 */ /* 0x000fec0003800000 */
[----:B------:R-:W-:Y:S01]  /*1a00*/  IMAD.SHL.U32 R2, R17, 0x100, RZ ;  /* 0x0000010011027824 */ /* 0x000fe200078e00ff */
[----:B------:R-:W-:Y:S01]  /*1a10*/  MOV R18, RZ ;  /* 0x000000ff00127202 */ /* 0x000fe20000000f00 */
[----:B------:R-:W-:Y:S01]  /*1a20*/  IMAD.MOV.U32 R0, RZ, RZ, R1 ;  /* 0x000000ffff007224 */ /* 0x000fe200078e0001 */
[----:B------:R-:W1:Y:S02]  /*1a30*/  LDCU.64 UR8, c[0x4][URZ] ;  /* 0x01000000ff0877ac */ /* 0x000e640008000a00 */
[----:B------:R-:W-:Y:S01]  /*1a40*/  LOP3.LUT R23, R2, 0x80000000, RZ, 0xfc, !PT ;  /* 0x8000000002177812 */ /* 0x000fe200078efcff */
[----:B------:R-:W-:Y:S01]  /*1a50*/  UMOV UR5, URZ ;  /* 0x000000ff00057c82 */ /* 0x000fe20008000000 */
[----:B------:R-:W-:-:S05]  /*1a60*/  UMOV UR4, URZ ;  /* 0x000000ff00047c82 */ /* 0x000fca0008000000 */
.L_x_17:
[----:B-1----:R-:W-:Y:S02]  /*1a70*/  IMAD.U32 R20, RZ, RZ, UR8 ;  /* 0x00000008ff147e24 */ /* 0x002fe4000f8e00ff */
        /* <DEDUP_REMOVED lines=10> */
[----:B-1----:R-:W-:Y:S01]  /*1b20*/  VIADD R0, R0, 0x4 ;  /* 0x0000000400007836 */ /* 0x002fe20000000000 */
        /* <DEDUP_REMOVED lines=16> */
[----:B---3--:R-:W-:Y:S02]  /*1c30*/  @P1 SHF.L.W.U32.HI R3, R2, R4, R3 ;  /* 0x0000000402031219 */ /* 0x008fe40000010e03 */
[--C-:B------:R-:W-:Y:S02]  /*1c40*/  SHF.R.U32.HI R21, RZ, 0x1e, R0.reuse ;  /* 0x0000001eff157819 */ /* 0x100fe40000011600 */
[C---:B------:R-:W-:Y:S02]  /*1c50*/  SHF.L.W.U32.HI R4, R3.reuse, 0x2, R0 ;  /* 0x0000000203047819 */ /* 0x040fe40000010e00 */
[----:B------:R-:W-:Y:S02]  /*1c60*/  SHF.L.U32 R3, R3, 0x2, RZ ;  /* 0x0000000203037819 */ /* 0x000fe400000006ff */
[----:B------:R-:W-:-:S02]  /*1c70*/  SHF.R.S32.HI R6, RZ, 0x1f, R4 ;  /* 0x0000001fff067819 */ /* 0x000fc40000011404 */
[----:B------:R-:W-:Y:S02]  /*1c80*/  LOP3.LUT R0, R4, R17, RZ, 0x3c, !PT ;  /* 0x0000001104007212 */ /* 0x000fe400078e3cff */
[C---:B------:R-:W-:Y:S02]  /*1c90*/  LOP3.LUT R2, R6.reuse, R3, RZ, 0x3c, !PT ;  /* 0x0000000306027212 */ /* 0x040fe400078e3cff */
[----:B------:R-:W-:Y:S02]  /*1ca0*/  LOP3.LUT R3, R6, R4, RZ, 0x3c, !PT ;  /* 0x0000000406037212 */ /* 0x000fe400078e3cff */
[----:B------:R-:W-:Y:S02]  /*1cb0*/  LEA.HI R4, R4, R21, RZ, 0x1 ;  /* 0x0000001504047211 */ /* 0x000fe400078f08ff */
[----:B------:R-:W-:Y:S02]  /*1cc0*/  ISETP.GE.AND P1, PT, R0, RZ, PT ;  /* 0x000000ff0000720c */ /* 0x000fe40003f26270 */
[----:B------:R-:W1:Y:S01]  /*1cd0*/  I2F.F64.S64 R2, R2 ;  /* 0x0000000200027312 */ /* 0x000e620000301c00 */
[----:B------:R-:W-:-:S04]  /*1ce0*/  IMAD.MOV R0, RZ, RZ, -R4 ;  /* 0x000000ffff007224 */ /* 0x000fc800078e0a04 */
[----:B------:R-:W-:Y:S01]  /*1cf0*/  @!P2 IMAD.MOV.U32 R4, RZ, RZ, R0 ;  /* 0x000000ffff04a224 */ /* 0x000fe200078e0000 */
[----:B-1----:R-:W-:-:S10]  /*1d00*/  DMUL R18, R2, UR4 ;  /* 0x0000000402127c28 */ /* 0x002fd40008000000 */
[----:B------:R-:W1:Y:S02]  /*1d10*/  F2F.F32.F64 R18, R18 ;  /* 0x0000001200127310 */ /* 0x000e640000301000 */
[----:B-1----:R-:W-:-:S07]  /*1d20*/  FSEL R0, -R18, R18, !P1 ;  /* 0x0000001212007208 */ /* 0x002fce0004800100 */
.L_x_16:
[----:B------:R-:W-:Y:S05]  /*1d30*/  BSYNC.RECONVERGENT B0 ;  /* 0x0000000000007941 */ /* 0x000fea0003800200 */
.L_x_15:
[----:B------:R-:W-:Y:S01]  /*1d40*/  LOP3.LUT R3, R4, 0x1, RZ, 0xc0, !PT ;  /* 0x0000000104037812 */ /* 0x000fe200078ec0ff */
[----:B------:R-:W-:Y:S01]  /*1d50*/  FMUL R2, R0, R0 ;  /* 0x0000000000027220 */ /* 0x000fe20000400000 */
[----:B------:R-:W-:Y:S01]  /*1d60*/  LOP3.LUT P2, RZ, R4, 0x2, RZ, 0xc0, !PT ;  /* 0x0000000204ff7812 */ /* 0x000fe2000784c0ff */
[----:B------:R-:W-:Y:S01]  /*1d70*/  BSSY.RECONVERGENT B0, `(.L_x_18) ;  /* 0x0000044000007945 */ /* 0x000fe20003800200 */
[----:B------:R-:W-:Y:S01]  /*1d80*/  ISETP.NE.U32.AND P1, PT, R3, 0x1, PT ;  /* 0x000000010300780c */ /* 0x000fe20003f25070 */
[----:B------:R-:W-:-:S03]  /*1d90*/  FFMA R3, R2, R5, -0.0013887860113754868507 ;  /* 0xbab607ed02037423 */ /* 0x000fc60000000005 */
[----:B------:R-:W-:Y:S02]  /*1da0*/  FSEL R19, R10, 0.0083327032625675201416, !P1 ;  /* 0x3c0885e40a137808 */ /* 0x000fe40004800000 */
[----:B------:R-:W-:Y:S02]  /*1db0*/  FSEL R3, R3, -0.00019574658654164522886, !P1 ;  /* 0xb94d415303037808 */ /* 0x000fe40004800000 */
[----:B------:R-:W-:Y:S02]  /*1dc0*/  FSEL R0, R0, 1, P1 ;  /* 0x3f80000000007808 */ /* 0x000fe40000800000 */
[----:B------:R-:W-:Y:S01]  /*1dd0*/  FSEL R4, -R11, -0.16666662693023681641, !P1 ;  /* 0xbe2aaaa80b047808 */ /* 0x000fe20004800100 */
[C---:B------:R-:W-:Y:S02]  /*1de0*/  FFMA R19, R2.reuse, R3, R19 ;  /* 0x0000000302137223 */ /* 0x040fe40000000013 */
        /* <DEDUP_REMOVED lines=12> */
[----:B------:R-:W1:Y:S02]  /*1eb0*/  LDCU.64 UR8, c[0x4][URZ] ;  /* 0x01000000ff0877ac */ /* 0x000e640008000a00 */
[----:B------:R-:W-:Y:S01]  /*1ec0*/  LOP3.LUT R21, R3, 0x80000000, RZ, 0xfc, !PT ;  /* 0x8000000003157812 */ /* 0x000fe200078efcff */
[----:B------:R-:W-:Y:S01]  /*1ed0*/  UMOV UR5, URZ ;  /* 0x000000ff00057c82 */ /* 0x000fe20008000000 */
[----:B------:R-:W-:-:S05]  /*1ee0*/  UMOV UR4, URZ ;  /* 0x000000ff00047c82 */ /* 0x000fca0008000000 */
.L_x_20:
        /* <DEDUP_REMOVED lines=31> */
[----:B------:R-:W-:Y:S02]  /*20e0*/  SHF.R.S32.HI R6, RZ, 0x1f, R4 ;  /* 0x0000001fff067819 */ /* 0x000fe40000011404 */
[----:B------:R-:W-:Y:S02]  /*20f0*/  LOP3.LUT R17, R4, R17, RZ, 0x3c, !PT ;  /* 0x0000001104117212 */ /* 0x000fe400078e3cff */
[C---:B------:R-:W-:Y:S02]  /*2100*/  LOP3.LUT R10, R6.reuse, R3, RZ, 0x3c, !PT ;  /* 0x00000003060a7212 */ /* 0x040fe400078e3cff */
[----:B------:R-:W-:Y:S02]  /*2110*/  LOP3.LUT R11, R6, R4, RZ, 0x3c, !PT ;  /* 0x00000004060b7212 */ /* 0x000fe400078e3cff */
[----:B------:R-:W-:Y:S02]  /*2120*/  SHF.R.U32.HI R3, RZ, 0x1e, R2 ;  /* 0x0000001eff037819 */ /* 0x000fe40000011602 */
[----:B------:R-:W-:-:S02]  /*2130*/  ISETP.GE.AND P0, PT, R17, RZ, PT ;  /* 0x000000ff1100720c */ /* 0x000fc40003f06270 */
[----:B------:R-:W2:Y:S01]  /*2140*/  I2F.F64.S64 R10, R10 ;  /* 0x0000000a000a7312 */ /* 0x000ea20000301c00 */
[----:B-1----:R-:W-:-:S04]  /*2150*/  LEA.HI R8, R4, R3, RZ, 0x1 ;  /* 0x0000000304087211 */ /* 0x002fc800078f08ff */
[----:B------:R-:W-:-:S05]  /*2160*/  IADD3 R2, PT, PT, -R8, RZ, RZ ;  /* 0x000000ff08027210 */ /* 0x000fca0007ffe1ff */
[----:B------:R-:W-:Y:S01]  /*2170*/  @!P1 IMAD.MOV.U32 R8, RZ, RZ, R2 ;  /* 0x000000ffff089224 */ /* 0x000fe200078e0002 */
[----:B--2---:R-:W-:-:S10]  /*2180*/  DMUL R18, R10, UR4 ;  /* 0x000000040a127c28 */ /* 0x004fd40008000000 */
[----:B------:R-:W1:Y:S02]  /*2190*/  F2F.F32.F64 R18, R18 ;  /* 0x0000001200127310 */ /* 0x000e640000301000 */
[----:B-1----:R-:W-:-:S07]  /*21a0*/  FSEL R16, -R18, R18, !P0 ;  /* 0x0000001212107208 */ /* 0x002fce0004000100 */
.L_x_19:
[----:B------:R-:W-:Y:S05]  /*21b0*/  BSYNC.RECONVERGENT B0 ;  /* 0x0000000000007941 */ /* 0x000fea0003800200 */
.L_x_18:
[----:B------:R-:W-:Y:S01]  /*21c0*/  FMUL R3, R16, R16 ;  /* 0x0000001010037220 */ /* 0x000fe20000400000 */
[C---:B------:R-:W-:Y:S01]  /*21d0*/  LOP3.LUT R2, R8.reuse, 0x1, RZ, 0xc0, !PT ;  /* 0x0000000108027812 */ /* 0x040fe200078ec0ff */
[----:B------:R-:W-:Y:S01]  /*21e0*/  VIADD R8, R8, 0x1 ;  /* 0x0000000108087836 */ /* 0x000fe20000000000 */
[----:B------:R-:W-:Y:S01]  /*21f0*/  BSSY.RECONVERGENT B0, `(.L_x_21) ;  /* 0x0000018000007945 */ /* 0x000fe20003800200 */
[----:B------:R-:W-:Y:S01]  /*2200*/  FFMA R5, R3, R5, -0.0013887860113754868507 ;  /* 0xbab607ed03057423 */ /* 0x000fe20000000005 */
[----:B------:R-:W-:Y:S02]  /*2210*/  ISETP.NE.U32.AND P0, PT, R2, 0x1, PT ;  /* 0x000000010200780c */ /* 0x000fe40003f05070 */
[----:B------:R-:W-:Y:S02]  /*2220*/  LOP3.LUT P1, RZ, R8, 0x2, RZ, 0xc0, !PT ;  /* 0x0000000208ff7812 */ /* 0x000fe4000782c0ff */
[----:B------:R-:W-:Y:S02]  /*2230*/  FSEL R14, R14, 0.041666727513074874878, !P0 ;  /* 0x3d2aaabb0e0e7808 */ /* 0x000fe40004000000 */
[----:B------:R-:W-:-:S02]  /*2240*/  FSEL R4, R5, -0.00019574658654164522886, P0 ;  /* 0xb94d415305047808 */ /* 0x000fc40000000000 */
[----:B------:R-:W-:Y:S02]  /*2250*/  FSEL R2, R16, 1, !P0 ;  /* 0x3f80000010027808 */ /* 0x000fe40004000000 */
[----:B------:R-:W-:Y:S01]  /*2260*/  FSEL R15, -R15, -0.4999999701976776123, !P0 ;  /* 0xbeffffff0f0f7808 */ /* 0x000fe20004000100 */
[C---:B------:R-:W-:Y:S02]  /*2270*/  FFMA R4, R3.reuse, R4, R14 ;  /* 0x0000000403047223 */ /* 0x040fe4000000000e */
[C---:B------:R-:W-:Y:S02]  /*2280*/  FFMA R5, R3.reuse, R2, RZ ;  /* 0x0000000203057223 */ /* 0x040fe400000000ff */
[----:B------:R-:W-:-:S04]  /*2290*/  FFMA R4, R3, R4, R15 ;  /* 0x0000000403047223 */ /* 0x000fc8000000000f */
[----:B------:R-:W-:-:S04]  /*22a0*/  FFMA R3, R5, R4, R2 ;  /* 0x0000000405037223 */ /* 0x000fc80000000002 */
[----:B------:R-:W-:-:S04]  /*22b0*/  @P1 FADD R3, RZ, -R3 ;  /* 0x80000003ff031221 */ /* 0x000fc80000000000 */
[----:B------:R-:W1:Y:S08]  /*22c0*/  MUFU.RCP R2, R3 ;  /* 0x0000000300027308 */ /* 0x000e700000001000 */
[----:B------:R-:W2:Y:S01]  /*22d0*/  FCHK P0, R0, R3 ;  /* 0x0000000300007302 */ /* 0x000ea20000000000 */
[----:B-1----:R-:W-:-:S04]  /*22e0*/  FFMA R5, -R3, R2, 1 ;  /* 0x3f80000003057423 */ /* 0x002fc80000000102 */
[----:B------:R-:W-:-:S04]  /*22f0*/  FFMA R5, R2, R5, R2 ;  /* 0x0000000502057223 */ /* 0x000fc80000000002 */
[----:B------:R-:W-:-:S04]  /*2300*/  FFMA R2, R0, R5, RZ ;  /* 0x0000000500027223 */ /* 0x000fc800000000ff */
[----:B------:R-:W-:-:S04]  /*2310*/  FFMA R4, -R3, R2, R0 ;  /* 0x0000000203047223 */ /* 0x000fc80000000100 */
[----:B------:R-:W-:Y:S01]  /*2320*/  FFMA R2, R5, R4, R2 ;  /* 0x0000000405027223 */ /* 0x000fe20000000002 */
[----:B--2---:R-:W-:Y:S06]  /*2330*/  @!P0 BRA `(.L_x_22) ;  /* 0x00000000000c8947 */ /* 0x004fec0003800000 */
[----:B------:R-:W-:-:S07]  /*2340*/  MOV R4, 0x2360 ;  /* 0x0000236000047802 */ /* 0x000fce0000000f00 */
[----:B0-----:R-:W-:Y:S05]  /*2350*/  CALL.REL.NOINC `($__internal_1_$__cuda_sm3x_div_rn_noftz_f32_slowpath) ;  /* 0x0000002400387944 */ /* 0x001fea0003c00000 */
[----:B------:R-:W-:-:S07]  /*2360*/  IMAD.MOV.U32 R2, RZ, RZ, R0 ;  /* 0x000000ffff027224 */ /* 0x000fce00078e0000 */
.L_x_22:
[----:B------:R-:W-:Y:S05]  /*2370*/  BSYNC.RECONVERGENT B0 ;  /* 0x0000000000007941 */ /* 0x000fea0003800200 */
.L_x_21:
[----:B------:R-:W-:Y:S02]  /*2380*/  IMAD.MOV.U32 R3, RZ, RZ, 0x3f000000 ;  /* 0x3f000000ff037424 */ /* 0x000fe400078e00ff */
[----:B0-----:R-:W-:Y:S01]  /*2390*/  FADD R9, R9, -R2 ;  /* 0x8000000209097221 */ /* 0x001fe20000000000 */
[----:B------:R-:W-:Y:S01]  /*23a0*/  IMAD.MOV.U32 R5, RZ, RZ, 0x437c0000 ;  /* 0x437c0000ff057424 */ /* 0x000fe200078e00ff */
[----:B------:R-:W-:Y:S01]  /*23b0*/  BSSY.RECONVERGENT B0, `(.L_x_23) ;  /* 0x0000033000007945 */ /* 0x000fe20003800200 */
[----:B------:R-:W-:Y:S01]  /*23c0*/  FFMA R6, R7, R3, 1 ;  /* 0x3f80000007067423 */ /* 0x000fe20000000003 */
[----:B------:R-:W-:Y:S01]  /*23d0*/  IMAD.MOV.U32 R11, RZ, RZ, 0x3e055027 ;  /* 0x3e055027ff0b7424 */ /* 0x000fe200078e00ff */
[----:B------:R0:W-:Y:S02]  /*23e0*/  STG.E desc[UR6][R12.64+0x4], R9 ;  /* 0x000004090c007986 */ /* 0x0001e4000c101906 */
[----:B------:R-:W-:-:S04]  /*23f0*/  FFMA.SAT R0, R6, 0.0057249800302088260651, R3 ;  /* 0x3bbb989d06007823 */ /* 0x000fc80000002003 */
[----:B------:R-:W-:-:S04]  /*2400*/  FFMA.RM R0, R0, R5, 12582913 ;  /* 0x4b40000100007423 */ /* 0x000fc80000004005 */
[C---:B------:R-:W-:Y:S01]  /*2410*/  FADD R3, R0.reuse, -12583039 ;  /* 0xcb40007f00037421 */ /* 0x040fe20000000000 */
[----:B------:R-:W-:-:S03]  /*2420*/  SHF.L.U32 R0, R0, 0x17, RZ ;  /* 0x0000001700007819 */ /* 0x000fc600000006ff */
[----:B------:R-:W-:-:S04]  /*2430*/  FFMA R3, R6, 1.4426950216293334961, -R3 ;  /* 0x3fb8aa3b06037823 */ /* 0x000fc80000000803 */
[----:B------:R-:W-:-:S06]  /*2440*/  FFMA R3, R6, 1.925963033500011079e-08, R3 ;  /* 0x32a5706006037823 */ /* 0x000fcc0000000003 */
[----:B------:R-:W1:Y:S02]  /*2450*/  MUFU.EX2 R3, R3 ;  /* 0x0000000300037308 */ /* 0x000e640000000800 */
[----:B-1----:R-:W-:-:S05]  /*2460*/  FMUL R0, R0, R3 ;  /* 0x0000000300007220 */ /* 0x002fca0000400000 */
[----:B------:R-:W-:-:S04]  /*2470*/  FSETP.GEU.AND P0, PT, R0, 1.175494350822287508e-38, PT ;  /* 0x008000000000780b */ /* 0x000fc80003f0e000 */
[----:B------:R-:W-:-:S09]  /*2480*/  FSEL R3, RZ, -23, P0 ;  /* 0xc1b80000ff037808 */ /* 0x000fd20000000000 */
[----:B------:R-:W-:-:S04]  /*2490*/  @!P0 FMUL R0, R0, 8388608 ;  /* 0x4b00000000008820 */ /* 0x000fc80000400000 */
[C---:B------:R-:W-:Y:S01]  /*24a0*/  VIADD R4, R0.reuse, 0xc0d55555 ;  /* 0xc0d5555500047836 */ /* 0x040fe20000000000 */
[----:B------:R-:W-:-:S04]  /*24b0*/  ISETP.GT.U32.AND P0, PT, R0, 0x7f7fffff, PT ;  /* 0x7f7fffff0000780c */ /* 0x000fc80003f04070 */
[----:B------:R-:W-:-:S05]  /*24c0*/  LOP3.LUT R5, R4, 0xff800000, RZ, 0xc0, !PT ;  /* 0xff80000004057812 */ /* 0x000fca00078ec0ff */
[----:B------:R-:W-:-:S04]  /*24d0*/  IMAD.IADD R4, R0, 0x1, -R5 ;  /* 0x0000000100047824 */ /* 0x000fc800078e0a05 */
[----:B------:R-:W-:Y:S01]  /*24e0*/  FADD R8, R4, -1 ;  /* 0xbf80000004087421 */ /* 0x000fe20000000000 */
[----:B------:R-:W-:Y:S01]  /*24f0*/  I2FP.F32.S32 R4, R5 ;  /* 0x0000000500047245 */ /* 0x000fe20000201400 */
[----:B------:R-:W-:Y:S02]  /*2500*/  IMAD.MOV.U32 R5, RZ, RZ, 0x7f800000 ;  /* 0x7f800000ff057424 */ /* 0x000fe400078e00ff */
[----:B------:R-:W-:Y:S02]  /*2510*/  FFMA R11, R8, -R11, 0.14084610342979431152 ;  /* 0x3e1039f6080b7423 */ /* 0x000fe4000000080b */
[----:B------:R-:W-:Y:S01]  /*2520*/  FFMA R3, R4, 1.1920928955078125e-07, R3 ;  /* 0x3400000004037823 */ /* 0x000fe20000000003 */
[----:B------:R-:W-:Y:S01]  /*2530*/  FADD R4, |R7|, -RZ ;  /* 0x800000ff07047221 */ /* 0x000fe20000000200 */
[----:B------:R-:W-:-:S03]  /*2540*/  FFMA R11, R8, R11, -0.12148627638816833496 ;  /* 0xbdf8cdcc080b7423 */ /* 0x000fc6000000000b */
[----:B------:R-:W-:Y:S02]  /*2550*/  VIADD R2, R4, 0xf3000000 ;  /* 0xf300000004027836 */ /* 0x000fe40000000000 */
[----:B------:R-:W-:-:S04]  /*2560*/  FFMA R11, R8, R11, 0.13980610668659210205 ;  /* 0x3e0f2955080b7423 */ /* 0x000fc8000000000b */
[----:B------:R-:W-:-:S04]  /*2570*/  FFMA R11, R8, R11, -0.16684235632419586182 ;  /* 0xbe2ad8b9080b7423 */ /* 0x000fc8000000000b */
[----:B------:R-:W-:-:S04]  /*2580*/  FFMA R11, R8, R11, 0.20012299716472625732 ;  /* 0x3e4ced0b080b7423 */ /* 0x000fc8000000000b */
[----:B------:R-:W-:-:S04]  /*2590*/  FFMA R11, R8, R11, -0.24999669194221496582 ;  /* 0xbe7fff22080b7423 */ /* 0x000fc8000000000b */
[----:B------:R-:W-:-:S04]  /*25a0*/  FFMA R11, R8, R11, 0.33333182334899902344 ;  /* 0x3eaaaa78080b7423 */ /* 0x000fc8000000000b */
[----:B------:R-:W-:-:S04]  /*25b0*/  FFMA R11, R8, R11, -0.5 ;  /* 0xbf000000080b7423 */ /* 0x000fc8000000000b */
[----:B------:R-:W-:-:S04]  /*25c0*/  FMUL R11, R8, R11 ;  /* 0x0000000b080b7220 */ /* 0x000fc80000400000 */
[----:B------:R-:W-:-:S04]  /*25d0*/  FFMA R8, R8, R11, R8 ;  /* 0x0000000b08087223 */ /* 0x000fc80000000008 */
[----:B------:R-:W-:Y:S01]  /*25e0*/  FFMA R3, R3, 0.69314718246459960938, R8 ;  /* 0x3f31721803037823 */ /* 0x000fe20000000008 */
[C---:B------:R-:W-:Y:S01]  /*25f0*/  @P0 FFMA R3, R0.reuse, R5, +INF ;  /* 0x7f80000000030423 */ /* 0x040fe20000000005 */
[----:B------:R-:W-:Y:S02]  /*2600*/  FSETP.NEU.AND P0, PT, R0, RZ, PT ;  /* 0x000000ff0000720b */ /* 0x000fe40003f0d000 */
[----:B------:R0:W1:Y:S02]  /*2610*/  MUFU.RSQ R0, |R7| ;  /* 0x4000000700007308 */ /* 0x0000640000001400 */
[----:B------:R-:W-:Y:S02]  /*2620*/  FSEL R3, R3, -INF , P0 ;  /* 0xff80000003037808 */ /* 0x000fe40000000000 */
[----:B------:R-:W-:-:S03]  /*2630*/  ISETP.GT.U32.AND P0, PT, R2, 0x727fffff, PT ;  /* 0x727fffff0200780c */ /* 0x000fc60003f04070 */
[----:B------:R0:W-:Y:S10]  /*2640*/  STG.E desc[UR6][R12.64+0x8], R3 ;  /* 0x000008030c007986 */ /* 0x0001f4000c101906 */
[----:B-1----:R-:W-:Y:S05]  /*2650*/  @!P0 BRA `(.L_x_24) ;  /* 0x0000000000108947 */ /* 0x002fea0003800000 */
[----:B------:R-:W-:Y:S02]  /*2660*/  MOV R0, R4 ;  /* 0x0000000400007202 */ /* 0x000fe40000000f00 */
[----:B0-----:R-:W-:-:S07]  /*2670*/  MOV R9, 0x2690 ;  /* 0x0000269000097802 */ /* 0x001fce0000000f00 */
[----:B------:R-:W-:Y:S05]  /*2680*/  CALL.REL.NOINC `($__internal_0_$__cuda_sm20_sqrt_rn_f32_slowpath) ;  /* 0x00000020000c7944 */ /* 0x000fea0003c00000 */
[----:B------:R-:W-:Y:S05]  /*2690*/  BRA `(.L_x_25) ;  /* 0x0000000000107947 */ /* 0x000fea0003800000 */
.L_x_24:
[----:B------:R-:W-:Y:S01]  /*26a0*/  FMUL.FTZ R2, |R7|, R0 ;  /* 0x0000000007027220 */ /* 0x000fe20000410200 */
[----:B------:R-:W-:-:S03]  /*26b0*/  FMUL.FTZ R0, R0, 0.5 ;  /* 0x3f00000000007820 */ /* 0x000fc60000410000 */
[----:B0-----:R-:W-:-:S04]  /*26c0*/  FFMA R3, -R2, R2, |R7| ;  /* 0x0000000202037223 */ /* 0x001fc80000000507 */
[----:B------:R-:W-:-:S07]  /*26d0*/  FFMA R0, R3, R0, R2 ;  /* 0x0000000003007223 */ /* 0x000fce0000000002 */
.L_x_25:
[----:B------:R-:W-:Y:S05]  /*26e0*/  BSYNC.RECONVERGENT B0 ;  /* 0x0000000000007941 */ /* 0x000fea0003800200 */
.L_x_23:
[----:B------:R-:W-:Y:S01]  /*26f0*/  FMUL R3, R0, R0 ;  /* 0x0000000000037220 */ /* 0x000fe20000400000 */
[----:B------:R-:W-:Y:S01]  /*2700*/  FADD R2, |R7|, 0.0099999997764825820923 ;  /* 0x3c23d70a07027421 */ /* 0x000fe20000000200 */
[----:B------:R-:W-:Y:S01]  /*2710*/  BSSY.RECONVERGENT B0, `(.L_x_26) ;  /* 0x0000041000007945 */ /* 0x000fe20003800200 */
[----:B------:R-:W-:Y:S02]  /*2720*/  IMAD.MOV.U32 R0, RZ, RZ, 0x3f800000 ;  /* 0x3f800000ff007424 */ /* 0x000fe400078e00ff */
[----:B------:R0:W-:Y:S01]  /*2730*/  STG.E desc[UR6][R12.64+0xc], R3 ;  /* 0x00000c030c007986 */ /* 0x0001e2000c101906 */
[----:B------:R-:W-:-:S13]  /*2740*/  FSETP.NEU.AND P0, PT, R2, 1, PT ;  /* 0x3f8000000200780b */ /* 0x000fda0003f0d000 */
[----:B0-----:R-:W-:Y:S05]  /*2750*/  @!P0 BRA `(.L_x_27) ;  /* 0x0000000000f08947 */ /* 0x001fea0003800000 */
[----:B------:R-:W-:-:S13]  /*2760*/  FSETP.NAN.AND P0, PT, R2, R2, PT ;  /* 0x000000020200720b */ /* 0x000fda0003f08000 */
[----:B------:R-:W-:Y:S01]  /*2770*/  @P0 FADD R0, R2, 2 ;  /* 0x4000000002000421 */ /* 0x000fe20000000000 */
[----:B------:R-:W-:Y:S06]  /*2780*/  @P0 BRA `(.L_x_27) ;  /* 0x0000000000e40947 */ /* 0x000fec0003800000 */
[C---:B------:R-:W-:Y:S01]  /*2790*/  VIADD R0, R2.reuse, 0xc0cafb0d ;  /* 0xc0cafb0d02007836 */ /* 0x040fe20000000000 */
[----:B------:R-:W-:Y:S01]  /*27a0*/  FSETP.NEU.AND P2, PT, R2, +INF , PT ;  /* 0x7f8000000200780b */ /* 0x000fe20003f4d000 */
[----:B------:R-:W-:-:S03]  /*27b0*/  IMAD.MOV.U32 R14, RZ, RZ, 0x3a2c32e4 ;  /* 0x3a2c32e4ff0e7424 */ /* 0x000fc600078e00ff */
[----:B------:R-:W-:-:S05]  /*27c0*/  LOP3.LUT R3, R0, 0xff800000, RZ, 0xc0, !PT ;  /* 0xff80000000037812 */ /* 0x000fca00078ec0ff */
[----:B------:R-:W-:-:S04]  /*27d0*/  IMAD.IADD R0, R2, 0x1, -R3 ;  /* 0x0000000102007824 */ /* 0x000fc800078e0a03 */
[C---:B------:R-:W-:Y:S01]  /*27e0*/  FADD R5, R0.reuse, 1 ;  /* 0x3f80000000057421 */ /* 0x040fe20000000000 */
[----:B------:R-:W-:Y:S01]  /*27f0*/  FADD R4, R0, -1 ;  /* 0xbf80000000047421 */ /* 0x000fe20000000000 */
[----:B------:R-:W-:Y:S01]  /*2800*/  I2FP.F32.S32 R0, R3 ;  /* 0x0000000300007245 */ /* 0x000fe20000201400 */
[----:B------:R-:W-:Y:S02]  /*2810*/  @!P2 FADD R2, R2, R2 ;  /* 0x000000020202a221 */ /* 0x000fe40000000000 */
[----:B------:R-:W-:Y:S01]  /*2820*/  FADD R8, R4, R4 ;  /* 0x0000000404087221 */ /* 0x000fe20000000000 */
[----:B------:R-:W0:Y:S01]  /*2830*/  MUFU.RCP R5, R5 ;  /* 0x0000000500057308 */ /* 0x000e220000001000 */
[----:B------:R-:W-:Y:S02]  /*2840*/  FFMA R3, R0, 1.1920928955078125e-07, RZ ;  /* 0x3400000000037823 */ /* 0x000fe400000000ff */
[----:B0-----:R-:W-:-:S04]  /*2850*/  FMUL R8, R5, R8 ;  /* 0x0000000805087220 */ /* 0x001fc80000400000 */
[----:B------:R-:W-:Y:S01]  /*2860*/  FADD R10, R4, -R8 ;  /* 0x80000008040a7221 */ /* 0x000fe20000000000 */
[C---:B------:R-:W-:Y:S01]  /*2870*/  FMUL R9, R8.reuse, R8 ;  /* 0x0000000808097220 */ /* 0x040fe20000400000 */
[----:B------:R-:W-:Y:S02]  /*2880*/  FFMA R0, R8, 1.4426950216293334961, R3 ;  /* 0x3fb8aa3b08007823 */ /* 0x000fe40000000003 */
[----:B------:R-:W-:Y:S01]  /*2890*/  FADD R11, R10, R10 ;  /* 0x0000000a0a0b7221 */ /* 0x000fe20000000000 */
[----:B------:R-:W-:Y:S01]  /*28a0*/  FFMA R10, R9, R14, 0.0032181653659790754318 ;  /* 0x3b52e7db090a7423 */ /* 0x000fe2000000000e */
[----:B------:R-:W-:Y:S02]  /*28b0*/  FADD R3, R3, -R0 ;  /* 0x8000000003037221 */ /* 0x000fe40000000000 */
[----:B------:R-:W-:Y:S01]  /*28c0*/  FFMA R4, R4, -R8, R11 ;  /* 0x8000000804047223 */ /* 0x000fe2000000000b */
[----:B------:R-:W-:Y:S01]  /*28d0*/  FFMA R10, R9, R10, 0.018033718690276145935 ;  /* 0x3c93bb73090a7423 */ /* 0x000fe2000000000a */
[----:B------:R-:W-:-:S02]  /*28e0*/  FFMA R3, R8, 1.4426950216293334961, R3 ;  /* 0x3fb8aa3b08037823 */ /* 0x000fc40000000003 */
[----:B------:R-:W-:Y:S01]  /*28f0*/  FMUL R4, R5, R4 ;  /* 0x0000000405047220 */ /* 0x000fe20000400000 */
[----:B------:R-:W-:-:S03]  /*2900*/  FFMA R10, R9, R10, 0.12022458761930465698 ;  /* 0x3df6384f090a7423 */ /* 0x000fc6000000000a */
[----:B------:R-:W-:Y:S01]  /*2910*/  FFMA R3, R4, 1.4426950216293334961, R3 ;  /* 0x3fb8aa3b04037823 */ /* 0x000fe20000000003 */
[----:B------:R-:W-:-:S03]  /*2920*/  FMUL R9, R9, R10 ;  /* 0x0000000a09097220 */ /* 0x000fc60000400000 */
[----:B------:R-:W-:Y:S01]  /*2930*/  FFMA R5, R8, 1.9251366722983220825e-08, R3 ;  /* 0x32a55e3408057823 */ /* 0x000fe20000000003 */
[----:B------:R-:W-:-:S04]  /*2940*/  FMUL R3, R9, 3 ;  /* 0x4040000009037820 */ /* 0x000fc80000400000 */
[----:B------:R-:W-:-:S04]  /*2950*/  FFMA R4, R4, R3, R5 ;  /* 0x0000000304047223 */ /* 0x000fc80000000005 */
[----:B------:R-:W-:-:S04]  /*2960*/  FFMA R9, R8, R9, R4 ;  /* 0x0000000908097223 */ /* 0x000fc80000000004 */
[----:B------:R-:W-:-:S04]  /*2970*/  FADD R3, R0, R9 ;  /* 0x0000000900037221 */ /* 0x000fc80000000000 */
[----:B------:R-:W-:Y:S01]  /*2980*/  FMUL R4, R3, 2 ;  /* 0x4000000003047820 */ /* 0x000fe20000400000 */
[----:B------:R-:W-:-:S03]  /*2990*/  FADD R0, -R0, R3 ;  /* 0x0000000300007221 */ /* 0x000fc60000000100 */
[----:B------:R-:W0:Y:S01]  /*29a0*/  FRND R5, R4 ;  /* 0x0000000400057307 */ /* 0x000e220000201000 */
[----:B------:R-:W-:Y:S01]  /*29b0*/  FADD R0, R9, -R0 ;  /* 0x8000000009007221 */ /* 0x000fe20000000000 */
[----:B------:R-:W-:Y:S01]  /*29c0*/  FFMA R3, R3, 2, -R4 ;  /* 0x4000000003037823 */ /* 0x000fe20000000804 */
[----:B------:R-:W-:Y:S01]  /*29d0*/  IMAD.MOV.U32 R9, RZ, RZ, 0x391fcb8e ;  /* 0x391fcb8eff097424 */ /* 0x000fe200078e00ff */
[----:B------:R-:W-:Y:S02]  /*29e0*/  FSETP.GT.AND P1, PT, |R4|, 152, PT ;  /* 0x431800000400780b */ /* 0x000fe40003f24200 */
[----:B------:R-:W-:Y:S02]  /*29f0*/  FFMA R3, R0, 2, R3 ;  /* 0x4000000000037823 */ /* 0x000fe40000000003 */
[----:B------:R-:W1:Y:S01]  /*2a00*/  F2I.NTZ R8, R4 ;  /* 0x0000000400087305 */ /* 0x000e620000203100 */
[----:B0-----:R-:W-:Y:S01]  /*2a10*/  FADD R0, R4, -R5 ;  /* 0x8000000504007221 */ /* 0x001fe20000000000 */
[----:B------:R-:W-:-:S03]  /*2a20*/  FSETP.GT.AND P0, PT, R5, RZ, PT ;  /* 0x000000ff0500720b */ /* 0x000fc60003f04000 */
[----:B------:R-:W-:-:S04]  /*2a30*/  FADD R0, R0, R3 ;  /* 0x0000000300007221 */ /* 0x000fc80000000000 */
[----:B------:R-:W-:-:S04]  /*2a40*/  FFMA R3, R0, R9, 0.0013391353422775864601 ;  /* 0x3aaf85ed00037423 */ /* 0x000fc80000000009 */
[----:B------:R-:W-:-:S04]  /*2a50*/  FFMA R3, R0, R3, 0.0096188392490148544312 ;  /* 0x3c1d985600037423 */ /* 0x000fc80000000003 */
[----:B------:R-:W-:-:S04]  /*2a60*/  FFMA R3, R0, R3, 0.055503588169813156128 ;  /* 0x3d6357bb00037423 */ /* 0x000fc80000000003 */
[----:B------:R-:W-:Y:S01]  /*2a70*/  FFMA R5, R0, R3, 0.24022644758224487305 ;  /* 0x3e75fdec00057423 */ /* 0x000fe20000000003 */
[----:B------:R-:W-:Y:S02]  /*2a80*/  SEL R3, RZ, 0x83000000, P0 ;  /* 0x83000000ff037807 */ /* 0x000fe40000000000 */
[----:B------:R-:W-:Y:S01]  /*2a90*/  FSETP.GEU.AND P0, PT, R4, RZ, PT ;  /* 0x000000ff0400720b */ /* 0x000fe20003f0e000 */
[----:B------:R-:W-:Y:S01]  /*2aa0*/  FFMA R9, R0, R5, 0.69314718246459960938 ;  /* 0x3f31721800097423 */ /* 0x000fe20000000005 */
[----:B------:R-:W-:Y:S01]  /*2ab0*/  IADD3 R5, PT, PT, R3, 0x7f000000, RZ ;  /* 0x7f00000003057810 */ /* 0x000fe20007ffe0ff */
[----:B-1----:R-:W-:Y:S02]  /*2ac0*/  IMAD R8, R8, 0x800000, -R3 ;  /* 0x0080000008087824 */ /* 0x002fe400078e0a03 */
[----:B------:R-:W-:Y:S01]  /*2ad0*/  FFMA R10, R0, R9, 1 ;  /* 0x3f800000000a7423 */ /* 0x000fe20000000009 */
[----:B------:R-:W-:-:S03]  /*2ae0*/  FSEL R0, RZ, +INF , !P0 ;  /* 0x7f800000ff007808 */ /* 0x000fc60004000000 */
[----:B------:R-:W-:-:S04]  /*2af0*/  FMUL R5, R5, R10 ;  /* 0x0000000a05057220 */ /* 0x000fc80000400000 */
[----:B------:R-:W-:Y:S01]  /*2b00*/  @!P1 FMUL R0, R8, R5 ;  /* 0x0000000508009220 */ /* 0x000fe20000400000 */
[----:B------:R-:W-:-:S07]  /*2b10*/  @!P2 LOP3.LUT R0, R2, 0x7fffffff, RZ, 0xc0, !PT ;  /* 0x7fffffff0200a812 */ /* 0x000fce00078ec0ff */
.L_x_27:
[----:B------:R-:W-:Y:S05]  /*2b20*/  BSYNC.RECONVERGENT B0 ;  /* 0x0000000000007941 */ /* 0x000fea0003800200 */
.L_x_26:
[----:B------:R-:W-:Y:S01]  /*2b30*/  VIADD R2, R0, 0xf3000000 ;  /* 0xf300000000027836 */ /* 0x000fe20000000000 */
[----:B------:R0:W1:Y:S01]  /*2b40*/  MUFU.RSQ R5, R0 ;  /* 0x0000000000057308 */ /* 0x0000620000001400 */
[----:B------:R-:W-:Y:S03]  /*2b50*/  BSSY.RECONVERGENT B0, `(.L_x_28) ;  /* 0x000000b000007945 */ /* 0x000fe60003800200 */
[----:B------:R-:W-:-:S13]  /*2b60*/  ISETP.GT.U32.AND P0, PT, R2, 0x727fffff, PT ;  /* 0x727fffff0200780c */ /* 0x000fda0003f04070 */
[----:B01----:R-:W-:Y:S05]  /*2b70*/  @!P0 BRA `(.L_x_29) ;  /* 0x0000000000108947 */ /* 0x003fea0003800000 */
[----:B------:R-:W-:-:S07]  /*2b80*/  MOV R9, 0x2ba0 ;  /* 0x00002ba000097802 */ /* 0x000fce0000000f00 */
[----:B------:R-:W-:Y:S05]  /*2b90*/  CALL.REL.NOINC `($__internal_0_$__cuda_sm20_sqrt_rn_f32_slowpath) ;  /* 0x0000001800c87944 */ /* 0x000fea0003c00000 */
[----:B------:R-:W-:Y:S01]  /*2ba0*/  IMAD.MOV.U32 R3, RZ, RZ, R0 ;  /* 0x000000ffff037224 */ /* 0x000fe200078e0000 */
[----:B------:R-:W-:Y:S06]  /*2bb0*/  BRA `(.L_x_30) ;  /* 0x0000000000107947 */ /* 0x000fec0003800000 */
.L_x_29:
[C---:B------:R-:W-:Y:S01]  /*2bc0*/  FMUL.FTZ R3, R5.reuse, R0 ;  /* 0x0000000005037220 */ /* 0x040fe20000410000 */
[----:B------:R-:W-:-:S03]  /*2bd0*/  FMUL.FTZ R2, R5, 0.5 ;  /* 0x3f00000005027820 */ /* 0x000fc60000410000 */
[----:B------:R-:W-:-:S04]  /*2be0*/  FFMA R0, -R3, R3, R0 ;  /* 0x0000000303007223 */ /* 0x000fc80000000100 */
[----:B------:R-:W-:-:S07]  /*2bf0*/  FFMA R3, R0, R2, R3 ;  /* 0x0000000200037223 */ /* 0x000fce0000000003 */
.L_x_30:
[----:B------:R-:W-:Y:S05]  /*2c00*/  BSYNC.RECONVERGENT B0 ;  /* 0x0000000000007941 */ /* 0x000fea0003800200 */
.L_x_28:
[----:B------:R-:W-:Y:S01]  /*2c10*/  FRND.CEIL R0, R7 ;  /* 0x0000000700007307 */ /* 0x000fe20000209000 */
[----:B------:R0:W-:Y:S01]  /*2c20*/  STG.E desc[UR6][R12.64+0x10], R3 ;  /* 0x000010030c007986 */ /* 0x0001e2000c101906 */
[----:B------:R-:W-:Y:S06]  /*2c30*/  BSSY.RECONVERGENT B0, `(.L_x_31) ;  /* 0x0000035000007945 */ /* 0x000fec0003800200 */
[----:B------:R-:W1:Y:S02]  /*2c40*/  FRND.FLOOR R5, R7 ;  /* 0x0000000700057307 */ /* 0x000e640000205000 */
[----:B-1----:R-:W-:Y:S01]  /*2c50*/  FADD R5, R0, -R5 ;  /* 0x8000000500057221 */ /* 0x002fe20000000000 */
[----:B------:R-:W-:-:S04]  /*2c60*/  FADD R0, |R7|, 3.1400001049041748047 ;  /* 0x4048f5c307007421 */ /* 0x000fc80000000200 */
[----:B------:R0:W-:Y:S01]  /*2c70*/  STG.E desc[UR6][R12.64+0x14], R5 ;  /* 0x000014050c007986 */ /* 0x0001e2000c101906 */
[----:B------:R-:W-:-:S13]  /*2c80*/  FSETP.GTU.AND P0, PT, R0, 8388608, PT ;  /* 0x4b0000000000780b */ /* 0x000fda0003f0c000 */
[----:B0-----:R-:W-:Y:S05]  /*2c90*/  @P0 BRA `(.L_x_32) ;  /* 0x0000000000540947 */ /* 0x001fea0003800000 */
[----:B------:R-:W0:Y:S01]  /*2ca0*/  FRND.TRUNC R3, R0 ;  /* 0x0000000000037307 */ /* 0x000e22000020d000 */
[----:B------:R-:W-:Y:S01]  /*2cb0*/  BSSY.RECONVERGENT B1, `(.L_x_33) ;  /* 0x0000011000017945 */ /* 0x000fe20003800200 */
[----:B0-----:R-:W-:-:S05]  /*2cc0*/  FADD R2, R0, -R3 ;  /* 0x8000000300027221 */ /* 0x001fca0000000000 */
[----:B------:R-:W-:-:S13]  /*2cd0*/  ISETP.GE.U32.AND P0, PT, R2, 0x3f800000, PT ;  /* 0x3f8000000200780c */ /* 0x000fda0003f06070 */
[----:B------:R-:W-:Y:S05]  /*2ce0*/  @!P0 BRA `(.L_x_34) ;  /* 0x0000000000348947 */ /* 0x000fea0003800000 */
[----:B------:R-:W-:-:S04]  /*2cf0*/  ISETP.GE.U32.AND P0, PT, R2, -0x7fffffff, PT ;  /* 0x800000010200780c */ /* 0x000fc80003f06070 */
[----:B------:R-:W-:-:S09]  /*2d00*/  FSETP.GEU.OR P1, PT, R2, -1, !P0 ;  /* 0xbf8000000200780b */ /* 0x000fd2000472e400 */
[----:B------:R-:W-:-:S04]  /*2d10*/  @P0 FADD R4, R3, -1 ;  /* 0xbf80000003040421 */ /* 0x000fc80000000000 */
[----:B------:R-:W-:-:S04]  /*2d20*/  @!P1 FADD R4, R4, -1 ;  /* 0xbf80000004049421 */ /* 0x000fc80000000000 */
[----:B------:R-:W-:Y:S01]  /*2d30*/  @P0 IMAD.MOV.U32 R3, RZ, RZ, R4 ;  /* 0x000000ffff030224 */ /* 0x000fe200078e0004 */
[----:B------:R-:W-:Y:S06]  /*2d40*/  @P0 BRA `(.L_x_34) ;  /* 0x00000000001c0947 */ /* 0x000fec0003800000 */
[----:B------:R-:W-:Y:S01]  /*2d50*/  FSETP.GE.AND P0, PT, R2, 2, PT ;  /* 0x400000000200780b */ /* 0x000fe20003f06000 */
[----:B------:R-:W-:-:S12]  /*2d60*/  FADD R3, R3, 1 ;  /* 0x3f80000003037421 */ /* 0x000fd80000000000 */
[----:B------:R-:W-:-:S05]  /*2d70*/  @P0 FADD R2, R2, -3 ;  /* 0xc040000002020421 */ /* 0x000fca0000000000 */
[----:B------:R-:W-:Y:S01]  /*2d80*/  FSETP.GE.AND P1, PT, R2, RZ, P0 ;  /* 0x000000ff0200720b */ /* 0x000fe20000726000 */
[----:B------:R-:W-:-:S12]  /*2d90*/  @P0 FADD R2, R3, 1 ;  /* 0x3f80000003020421 */ /* 0x000fd80000000000 */
[----:B------:R-:W-:-:S04]  /*2da0*/  @P1 FADD R2, R2, 1 ;  /* 0x3f80000002021421 */ /* 0x000fc80000000000 */
[----:B------:R-:W-:-:S07]  /*2db0*/  @P0 IMAD.MOV.U32 R3, RZ, RZ, R2 ;  /* 0x000000ffff030224 */ /* 0x000fce00078e0002 */
.L_x_34:
[----:B------:R-:W-:Y:S05]  /*2dc0*/  BSYNC.RECONVERGENT B1 ;  /* 0x0000000000017941 */ /* 0x000fea0003800200 */
.L_x_33:
[----:B------:R-:W-:Y:S01]  /*2dd0*/  FADD R3, R0, -R3 ;  /* 0x8000000300037221 */ /* 0x000fe20000000000 */
[----:B------:R-:W-:Y:S06]  /*2de0*/  BRA `(.L_x_35) ;  /* 0x0000000000647947 */ /* 0x000fec0003800000 */
.L_x_32:
[C---:B------:R-:W-:Y:S01]  /*2df0*/  LOP3.LUT R2, R0.reuse, 0xff800000, RZ, 0xc0, !PT ;  /* 0xff80000000027812 */ /* 0x040fe200078ec0ff */
[----:B------:R-:W-:Y:S01]  /*2e00*/  IMAD.MOV.U32 R9, RZ, RZ, 0x7fffffff ;  /* 0x7fffffffff097424 */ /* 0x000fe200078e00ff */
[----:B------:R-:W-:Y:S01]  /*2e10*/  ISETP.GT.U32.AND P0, PT, R0, 0x7f7fffff, PT ;  /* 0x7f7fffff0000780c */ /* 0x000fe20003f04070 */
[----:B------:R-:W-:Y:S01]  /*2e20*/  BSSY.RECONVERGENT B1, `(.L_x_36) ;  /* 0x0000013000017945 */ /* 0x000fe20003800200 */
[----:B------:R-:W-:Y:S02]  /*2e30*/  IADD3 R3, PT, PT, R2, -0x3f800000, RZ ;  /* 0xc080000002037810 */ /* 0x000fe40007ffe0ff */
[----:B------:R-:W-:Y:S02]  /*2e40*/  LOP3.LUT R2, R0, 0x7fffff, RZ, 0xc0, !PT ;  /* 0x007fffff00027812 */ /* 0x000fe400078ec0ff */
[----:B------:R-:W-:Y:S02]  /*2e50*/  ISETP.NE.AND P1, PT, R3, RZ, PT ;  /* 0x000000ff0300720c */ /* 0x000fe40003f25270 */
[----:B------:R-:W-:-:S02]  /*2e60*/  LOP3.LUT R2, R2, 0x3f800000, RZ, 0xfc, !PT ;  /* 0x3f80000002027812 */ /* 0x000fc400078efcff */
[----:B------:R-:W-:-:S09]  /*2e70*/  FSEL R9, R9, 8388608, P0 ;  /* 0x4b00000009097808 */ /* 0x000fd20000000000 */
[----:B------:R-:W-:Y:S05]  /*2e80*/  @!P1 BRA `(.L_x_37) ;  /* 0x0000000000309947 */ /* 0x000fea0003800000 */
.L_x_38:
[----:B------:R-:W-:-:S05]  /*2e90*/  VIMNMX.U32 R4, PT, PT, R3, 0xb800000, PT ;  /* 0x0b80000003047848 */ /* 0x000fca0003fe0000 */
[----:B------:R-:W-:Y:S02]  /*2ea0*/  IMAD.IADD R2, R4, 0x1, R2 ;  /* 0x0000000104027824 */ /* 0x000fe400078e0202 */
[----:B------:R-:W-:Y:S02]  /*2eb0*/  IMAD.IADD R3, R3, 0x1, -R4 ;  /* 0x0000000103037824 */ /* 0x000fe400078e0a04 */
[----:B------:R-:W-:-:S03]  /*2ec0*/  FADD R5, R2, -R2 ;  /* 0x8000000202057221 */ /* 0x000fc60000000000 */
[----:B------:R-:W-:Y:S01]  /*2ed0*/  ISETP.NE.AND P1, PT, R3, RZ, PT ;  /* 0x000000ff0300720c */ /* 0x000fe20003f25270 */
[----:B------:R-:W-:-:S04]  /*2ee0*/  FADD R5, R2, R5 ;  /* 0x0000000502057221 */ /* 0x000fc80000000000 */
[----:B------:R-:W-:-:S04]  /*2ef0*/  FADD R8, R2, -R5 ;  /* 0x8000000502087221 */ /* 0x000fc80000000000 */
[----:B------:R-:W-:-:S04]  /*2f00*/  FFMA.RZ R8, R8, 1, R5 ;  /* 0x3f80000008087823 */ /* 0x000fc8000000c005 */
[----:B------:R-:W0:Y:S02]  /*2f10*/  FRND.TRUNC R5, R8 ;  /* 0x0000000800057307 */ /* 0x000e24000020d000 */
[----:B0-----:R-:W-:-:S05]  /*2f20*/  FADD R2, R2, -R5 ;  /* 0x8000000502027221 */ /* 0x001fca0000000000 */
[----:B------:R-:W-:-:S13]  /*2f30*/  ISETP.NE.AND P0, PT, R2, RZ, PT ;  /* 0x000000ff0200720c */ /* 0x000fda0003f05270 */
[----:B------:R-:W-:Y:S05]  /*2f40*/  @P0 BRA P1, `(.L_x_38) ;  /* 0xfffffffc00d00947 */ /* 0x000fea000083ffff */
.L_x_37:
[----:B------:R-:W-:Y:S05]  /*2f50*/  BSYNC.RECONVERGENT B1 ;  /* 0x0000000000017941 */ /* 0x000fea0003800200 */
.L_x_36:
[----:B------:R-:W-:-:S04]  /*2f60*/  FMUL R2, R2, 1.1920928955078125e-07 ;  /* 0x3400000002027820 */ /* 0x000fc80000400000 */
[----:B------:R-:W-:-:S07]  /*2f70*/  FMUL R3, R9, R2 ;  /* 0x0000000209037220 */ /* 0x000fce0000400000 */
.L_x_35:
[----:B------:R-:W-:Y:S05]  /*2f80*/  BSYNC.RECONVERGENT B0 ;  /* 0x0000000000007941 */ /* 0x000fea0003800200 */
.L_x_31:
[----:B------:R-:W-:Y:S01]  /*2f90*/  FMUL R9, R7, 0.89999997615814208984 ;  /* 0x3f66666607097820 */ /* 0x000fe20000400000 */
[C---:B------:R-:W-:Y:S01]  /*2fa0*/  FSETP.NAN.AND P0, PT, |R3|.reuse, |R3|, PT ;  /* 0x400000030300720b */ /* 0x040fe20003f08200 */
[----:B------:R-:W-:Y:S01]  /*2fb0*/  BSSY.RECONVERGENT B0, `(.L_x_39) ;  /* 0x0000045000007945 */ /* 0x000fe20003800200 */
[----:B------:R-:W-:Y:S01]  /*2fc0*/  LOP3.LUT R0, R3, 0x80000000, R0, 0xb8, !PT ;  /* 0x8000000003007812 */ /* 0x000fe200078eb800 */
[----:B------:R-:W-:-:S03]  /*2fd0*/  FMUL R2, R9, 0.63661974668502807617 ;  /* 0x3f22f98309027820 */ /* 0x000fc60000400000 */
[----:B------:R-:W-:Y:S02]  /*2fe0*/  FSEL R3, R3, R0, P0 ;  /* 0x0000000003037208 */ /* 0x000fe40000000000 */
[----:B------:R-:W-:Y:S01]  /*2ff0*/  FSETP.GE.AND P0, PT, |R9|, 105615, PT ;  /* 0x47ce47800900780b */ /* 0x000fe20003f06200 */
[----:B------:R-:W0:Y:S02]  /*3000*/  F2I.NTZ R2, R2 ;  /* 0x0000000200027305 */ /* 0x000e240000203100 */
[----:B------:R1:W-:Y:S01]  /*3010*/  STG.E desc[UR6][R12.64+0x18], R3 ;  /* 0x000018030c007986 */ /* 0x0003e2000c101906 */
[----:B0-----:R-:W-:Y:S01]  /*3020*/  I2FP.F32.S32 R8, R2 ;  /* 0x0000000200087245 */ /* 0x001fe20000201400 */
[----:B------:R-:W-:-:S04]  /*3030*/  IMAD.MOV.U32 R10, RZ, RZ, R2 ;  /* 0x000000ffff0a7224 */ /* 0x000fc800078e0002 */
[----:B------:R-:W-:-:S04]  /*3040*/  FFMA R5, R8, -1.5707962512969970703, R9 ;  /* 0xbfc90fda08057823 */ /* 0x000fc80000000009 */
[----:B------:R-:W-:-:S04]  /*3050*/  FFMA R5, R8, -7.5497894158615963534e-08, R5 ;  /* 0xb3a2216808057823 */ /* 0x000fc80000000005 */
[----:B------:R-:W-:-:S04]  /*3060*/  FFMA R8, R8, -5.3903029534742383927e-15, R5 ;  /* 0xa7c234c508087823 */ /* 0x000fc80000000005 */
[----:B------:R-:W-:Y:S01]  /*3070*/  IMAD.MOV.U32 R0, RZ, RZ, R8 ;  /* 0x000000ffff007224 */ /* 0x000fe200078e0008 */
[----:B-1----:R-:W-:Y:S06]  /*3080*/  @!P0 BRA `(.L_x_40) ;  /* 0x0000000000dc8947 */ /* 0x002fec0003800000 */
[----:B------:R-:W-:-:S13]  /*3090*/  FSETP.NEU.AND P1, PT, |R9|, +INF , PT ;  /* 0x7f8000000900780b */ /* 0x000fda0003f2d200 */
[----:B------:R-:W-:Y:S01]  /*30a0*/  @!P1 FMUL R0, RZ, R9 ;  /* 0x00000009ff009220 */ /* 0x000fe20000400000 */
[----:B------:R-:W-:Y:S01]  /*30b0*/  @!P1 MOV R2, RZ ;  /* 0x000000ff00029202 */ /* 0x000fe20000000f00 */
[----:B------:R-:W-:Y:S06]  /*30c0*/  @!P1 BRA `(.L_x_40) ;  /* 0x0000000000cc9947 */ /* 0x000fec0003800000 */
[----:B------:R-:W-:Y:S01]  /*30d0*/  IMAD.SHL.U32 R2, R9, 0x100, RZ ;  /* 0x0000010009027824 */ /* 0x000fe200078e00ff */
[----:B------:R-:W0:Y:S01]  /*30e0*/  LDCU.64 UR8, c[0x4][URZ] ;  /* 0x01000000ff0877ac */ /* 0x000e220008000a00 */
[----:B------:R-:W-:Y:S02]  /*30f0*/  IMAD.MOV.U32 R4, RZ, RZ, RZ ;  /* 0x000000ffff047224 */ /* 0x000fe400078e00ff */
[----:B------:R-:W-:Y:S01]  /*3100*/  IMAD.MOV.U32 R0, RZ, RZ, R1 ;  /* 0x000000ffff007224 */ /* 0x000fe200078e0001 */
[----:B------:R-:W-:Y:S01]  /*3110*/  LOP3.LUT R5, R2, 0x80000000, RZ, 0xfc, !PT ;  /* 0x8000000002057812 */ /* 0x000fe200078efcff */
[----:B------:R-:W-:Y:S01]  /*3120*/  UMOV UR5, URZ ;  /* 0x000000ff00057c82 */ /* 0x000fe20008000000 */
[----:B------:R-:W-:-:S05]  /*3130*/  UMOV UR4, URZ ;  /* 0x000000ff00047c82 */ /* 0x000fca0008000000 */
.L_x_41:
        /* <DEDUP_REMOVED lines=11> */
[----:B0-----:R-:W-:Y:S01]  /*31f0*/  IADD3 R0, PT, PT, R0, 0x4, RZ ;  /* 0x0000000400007810 */ /* 0x001fe20007ffe0ff */
        /* <DEDUP_REMOVED lines=20> */
[----:B------:R-:W-:-:S02]  /*3340*/  SHF.R.S32.HI R5, RZ, 0x1f, R0 ;  /* 0x0000001fff057819 */ /* 0x000fc40000011400 */
[C---:B------:R-:W-:Y:S02]  /*3350*/  LOP3.LUT R11, R0.reuse, R9, RZ, 0x3c, !PT ;  /* 0x00000009000b7212 */ /* 0x040fe400078e3cff */
[C---:B------:R-:W-:Y:S02]  /*3360*/  LOP3.LUT R14, R5.reuse, R2, RZ, 0x3c, !PT ;  /* 0x00000002050e7212 */ /* 0x040fe400078e3cff */
[----:B------:R-:W-:Y:S02]  /*3370*/  LOP3.LUT R15, R5, R0, RZ, 0x3c, !PT ;  /* 0x00000000050f7212 */ /* 0x000fe400078e3cff */
[----:B------:R-:W-:Y:S02]  /*3380*/  LEA.HI R2, R0, R3, RZ, 0x1 ;  /* 0x0000000300027211 */ /* 0x000fe400078f08ff */
[----:B------:R-:W-:Y:S02]  /*3390*/  ISETP.GE.AND P2, PT, R11, RZ, PT ;  /* 0x000000ff0b00720c */ /* 0x000fe40003f46270 */
[----:B------:R-:W0:Y:S01]  /*33a0*/  I2F.F64.S64 R14, R14 ;  /* 0x0000000e000e7312 */ /* 0x000e220000301c00 */
[----:B------:R-:W-:-:S04]  /*33b0*/  IMAD.MOV R0, RZ, RZ, -R2 ;  /* 0x000000ffff007224 */ /* 0x000fc800078e0a02 */
[----:B------:R-:W-:Y:S01]  /*33c0*/  @!P1 IMAD.MOV.U32 R2, RZ, RZ, R0 ;  /* 0x000000ffff029224 */ /* 0x000fe200078e0000 */
[----:B0-----:R-:W-:-:S10]  /*33d0*/  DMUL R4, R14, UR4 ;  /* 0x000000040e047c28 */ /* 0x001fd40008000000 */
[----:B------:R-:W0:Y:S02]  /*33e0*/  F2F.F32.F64 R4, R4 ;  /* 0x0000000400047310 */ /* 0x000e240000301000 */
[----:B0-----:R-:W-:-:S07]  /*33f0*/  FSEL R0, -R4, R4, !P2 ;  /* 0x0000000404007208 */ /* 0x001fce0005000100 */
.L_x_40:
[----:B------:R-:W-:Y:S05]  /*3400*/  BSYNC.RECONVERGENT B0 ;  /* 0x0000000000007941 */ /* 0x000fea0003800200 */
.L_x_39:
[----:B------:R-:W-:Y:S02]  /*3410*/  IMAD.MOV.U32 R11, RZ, RZ, 0x37cbac00 ;  /* 0x37cbac00ff0b7424 */ /* 0x000fe400078e00ff */
[----:B------:R-:W-:Y:S01]  /*3420*/  FMUL R3, R0, R0 ;  /* 0x0000000000037220 */ /* 0x000fe20000400000 */
[C---:B------:R-:W-:Y:S01]  /*3430*/  LOP3.LUT R5, R2.reuse, 0x1, RZ, 0xc0, !PT ;  /* 0x0000000102057812 */ /* 0x040fe200078ec0ff */
[----:B------:R-:W-:Y:S01]  /*3440*/  IMAD.MOV.U32 R15, RZ, RZ, 0x3effffff ;  /* 0x3effffffff0f7424 */ /* 0x000fe200078e00ff */
[----:B------:R-:W-:Y:S01]  /*3450*/  MOV R14, 0x3d2aaabb ;  /* 0x3d2aaabb000e7802 */ /* 0x000fe20000000f00 */
[----:B------:R-:W-:Y:S01]  /*3460*/  FFMA R4, R3, R11, -0.0013887860113754868507 ;  /* 0xbab607ed03047423 */ /* 0x000fe2000000000b */
[----:B------:R-:W-:Y:S01]  /*3470*/  ISETP.NE.U32.AND P1, PT, R5, 0x1, PT ;  /* 0x000000010500780c */ /* 0x000fe20003f25070 */
[----:B------:R-:W-:Y:S01]  /*3480*/  BSSY.RECONVERGENT B0, `(.L_x_42) ;  /* 0x0000045000007945 */ /* 0x000fe20003800200 */
[----:B------:R-:W-:Y:S01]  /*3490*/  LOP3.LUT P2, RZ, R2, 0x2, RZ, 0xc0, !PT ;  /* 0x0000000202ff7812 */ /* 0x000fe2000784c0ff */
[----:B------:R-:W-:Y:S01]  /*34a0*/  IMAD.MOV.U32 R2, RZ, RZ, R10 ;  /* 0x000000ffff027224 */ /* 0x000fe200078e000a */
[----:B------:R-:W-:-:S02]  /*34b0*/  FSEL R4, R4, -0.00019574658654164522886, !P1 ;  /* 0xb94d415304047808 */ /* 0x000fc40004800000 */
        /* <DEDUP_REMOVED lines=14> */
[----:B------:R-:W-:Y:S02]  /*35a0*/  IMAD.SHL.U32 R2, R9, 0x100, RZ ;  /* 0x0000010009027824 */ /* 0x000fe400078e00ff */
[----:B------:R-:W-:Y:S02]  /*35b0*/  HFMA2 R14, -RZ, RZ, 0, 0 ;  /* 0x00000000ff0e7431 */ /* 0x000fe400000001ff */
[----:B------:R-:W-:Y:S01]  /*35c0*/  IMAD.MOV.U32 R0, RZ, RZ, R1 ;  /* 0x000000ffff007224 */ /* 0x000fe200078e0001 */
[----:B------:R-:W0:Y:S01]  /*35d0*/  LDCU.64 UR8, c[0x4][URZ] ;  /* 0x01000000ff0877ac */ /* 0x000e220008000a00 */
[----:B------:R-:W-:Y:S01]  /*35e0*/  LOP3.LUT R19, R2, 0x80000000, RZ, 0xfc, !PT ;  /* 0x8000000002137812 */ /* 0x000fe200078efcff */
[----:B------:R-:W-:Y:S01]  /*35f0*/  UMOV UR5, URZ ;  /* 0x000000ff00057c82 */ /* 0x000fe20008000000 */
[----:B------:R-:W-:-:S05]  /*3600*/  UMOV UR4, URZ ;  /* 0x000000ff00047c82 */ /* 0x000fca0008000000 */
.L_x_44:
        /* <DEDUP_REMOVED lines=44> */
.L_x_43:
[----:B------:R-:W-:Y:S05]  /*38d0*/  BSYNC.RECONVERGENT B0 ;  /* 0x0000000000007941 */ /* 0x000fea0003800200 */
.L_x_42:
[----:B------:R-:W-:Y:S01]  /*38e0*/  LOP3.LUT R4, R2, 0x1, RZ, 0xc0, !PT ;  /* 0x0000000102047812 */ /* 0x000fe200078ec0ff */
[----:B------:R-:W-:Y:S01]  /*38f0*/  FMUL R3, R0, R0 ;  /* 0x0000000000037220 */ /* 0x000fe20000400000 */
[----:B------:R-:W-:Y:S01]  /*3900*/  VIADD R14, R2, 0x1 ;  /* 0x00000001020e7836 */ /* 0x000fe20000000000 */
[----:B------:R-:W-:Y:S01]  /*3910*/  BSSY.RECONVERGENT B0, `(.L_x_45) ;  /* 0x000001d000007945 */ /* 0x000fe20003800200 */
[----:B------:R-:W-:Y:S01]  /*3920*/  ISETP.NE.U32.AND P0, PT, R4, 0x1, PT ;  /* 0x000000010400780c */ /* 0x000fe20003f05070 */
[----:B------:R-:W-:Y:S01]  /*3930*/  FFMA R11, R3, R11, -0.0013887860113754868507 ;  /* 0xbab607ed030b7423 */ /* 0x000fe2000000000b */
[----:B------:R-:W-:Y:S01]  /*3940*/  IMAD.MOV.U32 R4, RZ, RZ, 0x3c0885e4 ;  /* 0x3c0885e4ff047424 */ /* 0x000fe200078e00ff */
[----:B------:R-:W-:Y:S01]  /*3950*/  LOP3.LUT P1, RZ, R14, 0x2, RZ, 0xc0, !PT ;  /* 0x000000020eff7812 */ /* 0x000fe2000782c0ff */
[----:B------:R-:W-:Y:S01]  /*3960*/  IMAD.MOV.U32 R15, RZ, RZ, 0x3e2aaaa8 ;  /* 0x3e2aaaa8ff0f7424 */ /* 0x000fe200078e00ff */
[----:B------:R-:W-:Y:S02]  /*3970*/  FSEL R0, R0, 1, !P0 ;  /* 0x3f80000000007808 */ /* 0x000fe40004000000 */
[----:B------:R-:W-:-:S02]  /*3980*/  FSEL R2, R11, -0.00019574658654164522886, P0 ;  /* 0xb94d41530b027808 */ /* 0x000fc40000000000 */
[----:B------:R-:W-:Y:S01]  /*3990*/  FSEL R4, R4, 0.041666727513074874878, !P0 ;  /* 0x3d2aaabb04047808 */ /* 0x000fe20004000000 */
[----:B------:R-:W-:Y:S01]  /*39a0*/  FFMA R11, R3, R0, RZ ;  /* 0x00000000030b7223 */ /* 0x000fe200000000ff */
[----:B------:R-:W-:-:S03]  /*39b0*/  FSEL R15, -R15, -0.4999999701976776123, !P0 ;  /* 0xbeffffff0f0f7808 */ /* 0x000fc60004000100 */
[----:B------:R-:W-:-:S04]  /*39c0*/  FFMA R2, R3, R2, R4 ;  /* 0x0000000203027223 */ /* 0x000fc80000000004 */
[----:B------:R-:W-:-:S04]  /*39d0*/  FFMA R2, R3, R2, R15 ;  /* 0x0000000203027223 */ /* 0x000fc8000000000f */
[----:B------:R-:W-:-:S04]  /*39e0*/  FFMA R2, R11, R2, R0 ;  /* 0x000000020b027223 */ /* 0x000fc80000000000 */
[----:B------:R-:W-:-:S05]  /*39f0*/  @P1 FADD R2, RZ, -R2 ;  /* 0x80000002ff021221 */ /* 0x000fca0000000000 */
[----:B------:R-:W-:-:S04]  /*3a00*/  FSETP.GT.AND P2, PT, |R5|, |R2|, PT ;  /* 0x400000020500720b */ /* 0x000fc80003f44200 */
[----:B------:R-:W-:Y:S02]  /*3a10*/  FSEL R3, |R5|, |R2|, P2 ;  /* 0x4000000205037208 */ /* 0x000fe40001000200 */
[----:B------:R-:W-:Y:S02]  /*3a20*/  FSEL R0, |R2|, |R5|, P2 ;  /* 0x4000000502007208 */ /* 0x000fe40001000200 */
[----:B------:R-:W0:Y:S08]  /*3a30*/  MUFU.RCP R4, R3 ;  /* 0x0000000300047308 */ /* 0x000e300000001000 */
[----:B------:R-:W1:Y:S01]  /*3a40*/  FCHK P0, R0, R3 ;  /* 0x0000000300007302 */ /* 0x000e620000000000 */
[----:B0-----:R-:W-:-:S04]  /*3a50*/  FFMA R11, -R3, R4, 1 ;  /* 0x3f800000030b7423 */ /* 0x001fc80000000104 */
[----:B------:R-:W-:-:S04]  /*3a60*/  FFMA R11, R4, R11, R4 ;  /* 0x0000000b040b7223 */ /* 0x000fc80000000004 */
[----:B------:R-:W-:-:S04]  /*3a70*/  FFMA R4, R0, R11, RZ ;  /* 0x0000000b00047223 */ /* 0x000fc800000000ff */
[----:B------:R-:W-:-:S04]  /*3a80*/  FFMA R14, -R3, R4, R0 ;  /* 0x00000004030e7223 */ /* 0x000fc80000000100 */
[----:B------:R-:W-:Y:S01]  /*3a90*/  FFMA R4, R11, R14, R4 ;  /* 0x0000000e0b047223 */ /* 0x000fe20000000004 */
[----:B-1----:R-:W-:Y:S06]  /*3aa0*/  @!P0 BRA `(.L_x_46) ;  /* 0x00000000000c8947 */ /* 0x002fec0003800000 */
[----:B------:R-:W-:-:S07]  /*3ab0*/  MOV R4, 0x3ad0 ;  /* 0x00003ad000047802 */ /* 0x000fce0000000f00 */
[----:B------:R-:W-:Y:S05]  /*3ac0*/  CALL.REL.NOINC `($__internal_1_$__cuda_sm3x_div_rn_noftz_f32_slowpath) ;  /* 0x0000000c005c7944 */ /* 0x000fea0003c00000 */
[----:B------:R-:W-:-:S07]  /*3ad0*/  MOV R4, R0 ;  /* 0x0000000000047202 */ /* 0x000fce0000000f00 */
.L_x_46:
[----:B------:R-:W-:Y:S05]  /*3ae0*/  BSYNC.RECONVERGENT B0 ;  /* 0x0000000000007941 */ /* 0x000fea0003800200 */
.L_x_45:
[----:B------:R-:W-:Y:S02]  /*3af0*/  IMAD.MOV.U32 R11, RZ, RZ, 0x3b33710b ;  /* 0x3b33710bff0b7424 */ /* 0x000fe400078e00ff */
[----:B------:R-:W-:Y:S01]  /*3b00*/  FMUL R0, R4, R4 ;  /* 0x0000000404007220 */ /* 0x000fe20000400000 */
[----:B------:R-:W-:Y:S01]  /*3b10*/  IMAD.MOV.U32 R14, RZ, RZ, 0x3f6ee581 ;  /* 0x3f6ee581ff0e7424 */ /* 0x000fe200078e00ff */
[----:B------:R-:W-:Y:S01]  /*3b20*/  ISETP.GE.AND P0, PT, R2, RZ, PT ;  /* 0x000000ff0200720c */ /* 0x000fe20003f06270 */
[----:B------:R-:W-:Y:S01]  /*3b30*/  BSSY.RECONVERGENT B0, `(.L_x_47) ;  /* 0x0000057000007945 */ /* 0x000fe20003800200 */
[----:B------:R-:W-:Y:S01]  /*3b40*/  FFMA R11, R0, R11, -0.015681877732276916504 ;  /* 0xbc807748000b7423 */ /* 0x000fe2000000000b */
[----:B------:R-:W-:Y:S01]  /*3b50*/  FSETP.NEU.AND P3, PT, |R2|, |R5|, PT ;  /* 0x400000050200720b */ /* 0x000fe20003f6d200 */
[----:B------:R-:W-:Y:S01]  /*3b60*/  FADD R2, |R5|, |R2| ;  /* 0x4000000205027221 */ /* 0x000fe20000000200 */
[----:B------:R-:W-:Y:S01]  /*3b70*/  FSETP.NEU.AND P1, PT, R3, RZ, PT ;  /* 0x000000ff0300720b */ /* 0x000fe20003f2d000 */
[----:B------:R-:W-:Y:S01]  /*3b80*/  FFMA R11, R0, R11, 0.042200751602649688721 ;  /* 0x3d2cdab2000b7423 */ /* 0x000fe2000000000b */
[----:B------:R-:W-:-:S03]  /*3b90*/  IMAD.MOV.U32 R3, RZ, RZ, 0x4016cbe4 ;  /* 0x4016cbe4ff037424 */ /* 0x000fc600078e00ff */
[----:B------:R-:W-:-:S04]  /*3ba0*/  FFMA R11, R0, R11, -0.074792981147766113281 ;  /* 0xbd992d10000b7423 */ /* 0x000fc8000000000b */
[----:B------:R-:W-:-:S04]  /*3bb0*/  FFMA R11, R0, R11, 0.10640415549278259277 ;  /* 0x3dd9ea6c000b7423 */ /* 0x000fc8000000000b */
[----:B------:R-:W-:-:S04]  /*3bc0*/  FFMA R11, R0, R11, -0.14207722246646881104 ;  /* 0xbe117cb1000b7423 */ /* 0x000fc8000000000b */
[----:B------:R-:W-:-:S04]  /*3bd0*/  FFMA R11, R0, R11, 0.19993925094604492188 ;  /* 0x3e4cbce0000b7423 */ /* 0x000fc8000000000b */
[----:B------:R-:W-:-:S04]  /*3be0*/  FFMA R11, R0, R11, -0.33333197236061096191 ;  /* 0xbeaaaa7d000b7423 */ /* 0x000fc8000000000b */
[----:B------:R-:W-:-:S04]  /*3bf0*/  FMUL R11, R0, R11 ;  /* 0x0000000b000b7220 */ /* 0x000fc80000400000 */
[----:B------:R-:W-:Y:S01]  /*3c00*/  FFMA R11, R11, R4, R4 ;  /* 0x000000040b0b7223 */ /* 0x000fe20000000004 */
[----:B------:R-:W-:-:S03]  /*3c10*/  FSEL R4, R14, 1.8663789033889770508, P2 ;  /* 0x3feee5810e047808 */ /* 0x000fc60001000000 */
[----:B------:R-:W-:-:S05]  /*3c20*/  FFMA R0, R14, 1.6832555532455444336, -R11 ;  /* 0x3fd774eb0e007823 */ /* 0x000fca000000080b */
[-C--:B------:R-:W-:Y:S02]  /*3c30*/  FSEL R0, R0, R11.reuse, P2 ;  /* 0x0000000b00007208 */ /* 0x080fe40001000000 */
[----:B------:R-:W-:-:S05]  /*3c40*/  FSEL R11, R11, -R11, P2 ;  /* 0x8000000b0b0b7208 */ /* 0x000fca0001000000 */
[----:B------:R-:W-:Y:S01]  /*3c50*/  @!P0 FFMA R0, R4, 1.6832555532455444336, R11 ;  /* 0x3fd774eb04008823 */ /* 0x000fe2000000000b */
[----:B------:R-:W-:Y:S02]  /*3c60*/  @!P3 FSEL R0, R3, 0.78539818525314331055, !P0 ;  /* 0x3f490fdb0300b808 */ /* 0x000fe40004000000 */
[----:B------:R-:W-:Y:S02]  /*3c70*/  @!P1 FSEL R0, RZ, 3.1415927410125732422, P0 ;  /* 0x40490fdbff009808 */ /* 0x000fe40000000000 */
[----:B------:R-:W-:Y:S02]  /*3c80*/  FSETP.NAN.AND P0, PT, R2, R2, PT ;  /* 0x000000020200720b */ /* 0x000fe40003f08000 */
[----:B------:R-:W-:-:S04]  /*3c90*/  LOP3.LUT R5, R0, 0x80000000, R5, 0xb8, !PT ;  /* 0x8000000000057812 */ /* 0x000fc800078eb805 */
[----:B------:R-:W-:-:S04]  /*3ca0*/  FSEL R5, R2, R5, P0 ;  /* 0x0000000502057208 */ /* 0x000fc80000000000 */
[C---:B------:R-:W-:Y:S01]  /*3cb0*/  FSETP.GE.AND P0, PT, |R5|.reuse, 105615, PT ;  /* 0x47ce47800500780b */ /* 0x040fe20003f06200 */
[----:B------:R-:W-:-:S06]  /*3cc0*/  FMUL R0, R5, 0.63661974668502807617 ;  /* 0x3f22f98305007820 */ /* 0x000fcc0000400000 */
[----:B------:R-:W0:Y:S02]  /*3cd0*/  F2I.NTZ R0, R0 ;  /* 0x0000000000007305 */ /* 0x000e240000203100 */
[----:B0-----:R-:W-:-:S05]  /*3ce0*/  I2FP.F32.S32 R2, R0 ;  /* 0x0000000000027245 */ /* 0x001fca0000201400 */
[----:B------:R-:W-:-:S04]  /*3cf0*/  FFMA R3, R2, -1.5707962512969970703, R5 ;  /* 0xbfc90fda02037823 */ /* 0x000fc80000000005 */
[----:B------:R-:W-:-:S04]  /*3d00*/  FFMA R3, R2, -7.5497894158615963534e-08, R3 ;  /* 0xb3a2216802037823 */ /* 0x000fc80000000003 */
[----:B------:R-:W-:Y:S01]  /*3d10*/  FFMA R2, R2, -5.3903029534742383927e-15, R3 ;  /* 0xa7c234c502027823 */ /* 0x000fe20000000003 */
        /* <DEDUP_REMOVED lines=12> */
.L_x_49:
        /* <DEDUP_REMOVED lines=29> */
[C---:B------:R-:W-:Y:S02]  /*3fb0*/  SHF.L.W.U32.HI R2, R3.reuse, 0x2, R0 ;  /* 0x0000000203027819 */ /* 0x040fe40000010e00 */
[----:B------:R-:W-:Y:S02]  /*3fc0*/  SHF.L.U32 R3, R3, 0x2, RZ ;  /* 0x0000000203037819 */ /* 0x000fe400000006ff */
[----:B------:R-:W-:-:S02]  /*3fd0*/  SHF.R.S32.HI R4, RZ, 0x1f, R2 ;  /* 0x0000001fff047819 */ /* 0x000fc40000011402 */
[----:B------:R-:W-:Y:S02]  /*3fe0*/  LOP3.LUT R5, R2, R5, RZ, 0x3c, !PT ;  /* 0x0000000502057212 */ /* 0x000fe400078e3cff */
[C---:B------:R-:W-:Y:S02]  /*3ff0*/  LOP3.LUT R16, R4.reuse, R3, RZ, 0x3c, !PT ;  /* 0x0000000304107212 */ /* 0x040fe400078e3cff */
[----:B------:R-:W-:Y:S02]  /*4000*/  LOP3.LUT R17, R4, R2, RZ, 0x3c, !PT ;  /* 0x0000000204117212 */ /* 0x000fe400078e3cff */
[----:B------:R-:W-:Y:S02]  /*4010*/  SHF.R.U32.HI R3, RZ, 0x1e, R0 ;  /* 0x0000001eff037819 */ /* 0x000fe40000011600 */
[----:B------:R-:W-:Y:S02]  /*4020*/  ISETP.GE.AND P1, PT, R5, RZ, PT ;  /* 0x000000ff0500720c */ /* 0x000fe40003f26270 */
[----:B------:R-:W0:Y:S01]  /*4030*/  I2F.F64.S64 R16, R16 ;  /* 0x0000001000107312 */ /* 0x000e220000301c00 */
[----:B------:R-:W-:-:S05]  /*4040*/  LEA.HI R0, R2, R3, RZ, 0x1 ;  /* 0x0000000302007211 */ /* 0x000fca00078f08ff */
[----:B------:R-:W-:-:S04]  /*4050*/  IMAD.MOV R2, RZ, RZ, -R0 ;  /* 0x000000ffff027224 */ /* 0x000fc800078e0a00 */
[----:B------:R-:W-:Y:S01]  /*4060*/  @!P0 IMAD.MOV.U32 R0, RZ, RZ, R2 ;  /* 0x000000ffff008224 */ /* 0x000fe200078e0002 */
[----:B0-----:R-:W-:-:S10]  /*4070*/  DMUL R14, R16, UR4 ;  /* 0x00000004100e7c28 */ /* 0x001fd40008000000 */
[----:B------:R-:W0:Y:S02]  /*4080*/  F2F.F32.F64 R14, R14 ;  /* 0x0000000e000e7310 */ /* 0x000e240000301000 */
[----:B0-----:R-:W-:-:S07]  /*4090*/  FSEL R2, -R14, R14, !P1 ;  /* 0x0000000e0e027208 */ /* 0x001fce0004800100 */
.L_x_48:
[----:B------:R-:W-:Y:S05]  /*40a0*/  BSYNC.RECONVERGENT B0 ;  /* 0x0000000000007941 */ /* 0x000fea0003800200 */
.L_x_47:
        /* <DEDUP_REMOVED lines=13> */
[----:B------:R-:W-:Y:S01]  /*4180*/  FFMA R4, R3, R4, R14 ;  /* 0x0000000403047223 */ /* 0x000fe2000000000e */
[----:B------:R-:W-:Y:S01]  /*4190*/  FSETP.GE.AND P0, PT, |R9|, 105615, PT ;  /* 0x47ce47800900780b */ /* 0x000fe20003f06200 */
[C---:B------:R-:W-:Y:S02]  /*41a0*/  FFMA R5, R3.reuse, R0, RZ ;  /* 0x0000000003057223 */ /* 0x040fe400000000ff */
[----:B------:R-:W-:-:S04]  /*41b0*/  FFMA R4, R3, R4, R15 ;  /* 0x0000000403047223 */ /* 0x000fc8000000000f */
[----:B------:R-:W-:-:S04]  /*41c0*/  FFMA R18, R5, R4, R0 ;  /* 0x0000000405127223 */ /* 0x000fc80000000000 */
[----:B------:R-:W-:Y:S02]  /*41d0*/  @P1 FADD R18, RZ, -R18 ;  /* 0x80000012ff121221 */ /* 0x000fe40000000000 */
[----:B------:R-:W-:Y:S05]  /*41e0*/  @!P0 BRA `(.L_x_51) ;  /* 0x0000000000dc8947 */ /* 0x000fea0003800000 */
        /* <DEDUP_REMOVED lines=11> */
.L_x_52:
        /* <DEDUP_REMOVED lines=30> */
[C---:B------:R-:W-:Y:S01]  /*4480*/  SHF.L.W.U32.HI R10, R3.reuse, 0x2, R0 ;  /* 0x00000002030a7819 */ /* 0x040fe20000010e00 */
[----:B------:R-:W-:-:S03]  /*4490*/  IMAD.SHL.U32 R3, R3, 0x4, RZ ;  /* 0x0000000403037824 */ /* 0x000fc600078e00ff */
[----:B------:R-:W-:Y:S02]  /*44a0*/  SHF.R.S32.HI R2, RZ, 0x1f, R10 ;  /* 0x0000001fff027819 */ /* 0x000fe4000001140a */
[----:B------:R-:W-:Y:S02]  /*44b0*/  LOP3.LUT R9, R10, R9, RZ, 0x3c, !PT ;  /* 0x000000090a097212 */ /* 0x000fe400078e3cff */
[C---:B------:R-:W-:Y:S02]  /*44c0*/  LOP3.LUT R14, R2.reuse, R3, RZ, 0x3c, !PT ;  /* 0x00000003020e7212 */ /* 0x040fe400078e3cff */
[----:B------:R-:W-:Y:S02]  /*44d0*/  LOP3.LUT R15, R2, R10, RZ, 0x3c, !PT ;  /* 0x0000000a020f7212 */ /* 0x000fe400078e3cff */
[----:B------:R-:W-:Y:S02]  /*44e0*/  LEA.HI R10, R10, R5, RZ, 0x1 ;  /* 0x000000050a0a7211 */ /* 0x000fe400078f08ff */
[----:B------:R-:W-:-:S02]  /*44f0*/  ISETP.GE.AND P0, PT, R9, RZ, PT ;  /* 0x000000ff0900720c */ /* 0x000fc40003f06270 */
[----:B------:R-:W1:Y:S01]  /*4500*/  I2F.F64.S64 R14, R14 ;  /* 0x0000000e000e7312 */ /* 0x000e620000301c00 */
[----:B------:R-:W-:-:S04]  /*4510*/  IMAD.MOV R0, RZ, RZ, -R10 ;  /* 0x000000ffff007224 */ /* 0x000fc800078e0a0a */
[----:B------:R-:W-:Y:S01]  /*4520*/  @!P1 IMAD.MOV.U32 R10, RZ, RZ, R0 ;  /* 0x000000ffff0a9224 */ /* 0x000fe200078e0000 */
[----:B-1----:R-:W-:-:S10]  /*4530*/  DMUL R2, R14, UR4 ;  /* 0x000000040e027c28 */ /* 0x002fd40008000000 */
[----:B------:R-:W1:Y:S02]  /*4540*/  F2F.F32.F64 R2, R2 ;  /* 0x0000000200027310 */ /* 0x000e640000301000 */
[----:B01----:R-:W-:-:S07]  /*4550*/  FSEL R8, -R2, R2, !P0 ;  /* 0x0000000202087208 */ /* 0x003fce0004000100 */
.L_x_51:
[----:B------:R-:W-:Y:S05]  /*4560*/  BSYNC.RECONVERGENT B0 ;  /* 0x0000000000007941 */ /* 0x000fea0003800200 */
.L_x_50:
[----:B------:R-:W-:Y:S01]  /*4570*/  FMUL R0, R8, R8 ;  /* 0x0000000808007220 */ /* 0x000fe20000400000 */
[C---:B------:R-:W-:Y:S02]  /*4580*/  LOP3.LUT R2, R10.reuse, 0x1, RZ, 0xc0, !PT ;  /* 0x000000010a027812 */ /* 0x040fe400078ec0ff */
[----:B------:R-:W-:Y:S01]  /*4590*/  LOP3.LUT P1, RZ, R10, 0x2, RZ, 0xc0, !PT ;  /* 0x000000020aff7812 */ /* 0x000fe2000782c0ff */
[----:B------:R-:W-:Y:S01]  /*45a0*/  FFMA R11, R0, R11, -0.0013887860113754868507 ;  /* 0xbab607ed000b7423 */ /* 0x000fe2000000000b */
[----:B------:R-:W-:-:S04]  /*45b0*/  ISETP.NE.U32.AND P0, PT, R2, 0x1, PT ;  /* 0x000000010200780c */ /* 0x000fc80003f05070 */
[----:B------:R-:W-:Y:S02]  /*45c0*/  FSEL R3, R16, 0.0083327032625675201416, !P0 ;  /* 0x3c0885e410037808 */ /* 0x000fe40004000000 */
[----:B------:R-:W-:Y:S02]  /*45d0*/  FSEL R11, R11, -0.00019574658654164522886, !P0 ;  /* 0xb94d41530b0b7808 */ /* 0x000fe40004000000 */
[----:B------:R-:W-:Y:S02]  /*45e0*/  FSEL R8, R8, 1, P0 ;  /* 0x3f80000008087808 */ /* 0x000fe40000000000 */
[----:B------:R-:W-:Y:S01]  /*45f0*/  FSEL R2, -R17, -0.16666662693023681641, !P0 ;  /* 0xbe2aaaa811027808 */ /* 0x000fe20004000100 */
[C---:B------:R-:W-:Y:S02]  /*4600*/  FFMA R11, R0.reuse, R11, R3 ;  /* 0x0000000b000b7223 */ /* 0x040fe40000000003 */
[C---:B------:R-:W-:Y:S02]  /*4610*/  FFMA R3, R0.reuse, R8, RZ ;  /* 0x0000000800037223 */ /* 0x040fe400000000ff */
[----:B------:R-:W-:Y:S01]  /*4620*/  FFMA R2, R0, R11, R2 ;  /* 0x0000000b00027223 */ /* 0x000fe20000000002 */
[----:B------:R-:W-:-:S02]  /*4630*/  FMNMX R0, R7, R6, !PT ;  /* 0x0000000607007209 */ /* 0x000fc40007800000 */
[----:B------:R-:W-:Y:S01]  /*4640*/  FMNMX R7, R7, R6, PT ;  /* 0x0000000607077209 */ /* 0x000fe20003800000 */
[----:B------:R-:W-:-:S04]  /*4650*/  FFMA R3, R3, R2, R8 ;  /* 0x0000000203037223 */ /* 0x000fc80000000008 */
[----:B------:R-:W-:Y:S01]  /*4660*/  @P1 FADD R3, RZ, -R3 ;  /* 0x80000003ff031221 */ /* 0x000fe20000000000 */
[----:B------:R-:W-:-:S03]  /*4670*/  FADD R7, R0, -R7 ;  /* 0x8000000700077221 */ /* 0x000fc60000000000 */
[----:B------:R-:W-:Y:S02]  /*4680*/  FADD R3, R18, -R3 ;  /* 0x8000000312037221 */ /* 0x000fe40000000000 */
[----:B------:R-:W-:Y:S04]  /*4690*/  STG.E desc[UR6][R12.64+0x20], R7 ;  /* 0x000020070c007986 */ /* 0x000fe8000c101906 */
[----:B------:R-:W-:Y:S01]  /*46a0*/  STG.E desc[UR6][R12.64+0x1c], R3 ;  /* 0x00001c030c007986 */ /* 0x000fe2000c101906 */
[----:B------:R-:W-:Y:S05]  /*46b0*/  EXIT ;  /* 0x000000000000794d */ /* 0x000fea0003800000 */
        .weak           $__internal_0_$__cuda_sm20_sqrt_rn_f32_slowpath
        .type           $__internal_0_$__cuda_sm20_sqrt_rn_f32_slowpath,@function
        .size           $__internal_0_$__cuda_sm20_sqrt_rn_f32_slowpath,($__internal_1_$__cuda_sm3x_div_rn_noftz_f32_slowpath - $__internal_0_$__cuda_sm20_sqrt_rn_f32_slowpath)
$__internal_0_$__cuda_sm20_sqrt_rn_f32_slowpath:
[----:B------:R-:W-:-:S13]  /*46c0*/  LOP3.LUT P0, RZ, R0, 0x7fffffff, RZ, 0xc0, !PT ;  /* 0x7fffffff00ff7812 */ /* 0x000fda000780c0ff */
[----:B------:R-:W-:Y:S01]  /*46d0*/  @!P0 IMAD.MOV.U32 R2, RZ, RZ, R0 ;  /* 0x000000ffff028224 */ /* 0x000fe200078e0000 */
[----:B------:R-:W-:Y:S06]  /*46e0*/  @!P0 BRA `(.L_x_53) ;  /* 0x0000000000448947 */ /* 0x000fec0003800000 */
[----:B------:R-:W-:-:S13]  /*46f0*/  FSETP.GEU.FTZ.AND P0, PT, R0, RZ, PT ;  /* 0x000000ff0000720b */ /* 0x000fda0003f1e000 */
[----:B------:R-:W-:Y:S01]  /*4700*/  @!P0 MOV R2, 0x7fffffff ;  /* 0x7fffffff00028802 */ /* 0x000fe20000000f00 */
[----:B------:R-:W-:Y:S06]  /*4710*/  @!P0 BRA `(.L_x_53) ;  /* 0x0000000000388947 */ /* 0x000fec0003800000 */
[----:B------:R-:W-:-:S13]  /*4720*/  FSETP.GTU.FTZ.AND P0, PT, |R0|, +INF , PT ;  /* 0x7f8000000000780b */ /* 0x000fda0003f1c200 */
[----:B------:R-:W-:Y:S01]  /*4730*/  @P0 FADD.FTZ R2, R0, 1 ;  /* 0x3f80000000020421 */ /* 0x000fe20000010000 */
[----:B------:R-:W-:Y:S06]  /*4740*/  @P0 BRA `(.L_x_53) ;  /* 0x00000000002c0947 */ /* 0x000fec0003800000 */
[----:B------:R-:W-:-:S05]  /*4750*/  FADD.FTZ R2, |R0|, -RZ ;  /* 0x800000ff00027221 */ /* 0x000fca0000010200 */
[----:B------:R-:W-:-:S13]  /*4760*/  FSETP.NEU.FTZ.AND P0, PT, R2, +INF , PT ;  /* 0x7f8000000200780b */ /* 0x000fda0003f1d000 */
[----:B------:R-:W-:-:S04]  /*4770*/  @P0 FFMA R3, R0, 1.84467440737095516160e+19, RZ ;  /* 0x5f80000000030823 */ /* 0x000fc800000000ff */
[----:B------:R-:W0:Y:S02]  /*4780*/  @P0 MUFU.RSQ R2, R3 ;  /* 0x0000000300020308 */ /* 0x000e240000001400 */
[----:B0-----:R-:W-:Y:S01]  /*4790*/  @P0 FMUL.FTZ R4, R3, R2 ;  /* 0x0000000203040220 */ /* 0x001fe20000410000 */
[----:B------:R-:W-:Y:S01]  /*47a0*/  @P0 FMUL.FTZ R8, R2, 0.5 ;  /* 0x3f00000002080820 */ /* 0x000fe20000410000 */
[----:B------:R-:W-:Y:S02]  /*47b0*/  @!P0 IMAD.MOV.U32 R2, RZ, RZ, R0 ;  /* 0x000000ffff028224 */ /* 0x000fe400078e0000 */
[----:B------:R-:W-:-:S04]  /*47c0*/  @P0 FADD.FTZ R5, -R4, -RZ ;  /* 0x800000ff04050221 */ /* 0x000fc80000010100 */
[----:B------:R-:W-:-:S04]  /*47d0*/  @P0 FFMA R5, R4, R5, R3 ;  /* 0x0000000504050223 */ /* 0x000fc80000000003 */
[----:B------:R-:W-:-:S04]  /*47e0*/  @P0 FFMA R5, R5, R8, R4 ;  /* 0x0000000805050223 */ /* 0x000fc80000000004 */
[----:B------:R-:W-:-:S07]  /*47f0*/  @P0 FMUL.FTZ R2, R5, 2.3283064365386962891e-10 ;  /* 0x2f80000005020820 */ /* 0x000fce0000410000 */
.L_x_53:
[----:B------:R-:W-:Y:S02]  /*4800*/  IMAD.MOV.U32 R0, RZ, RZ, R2 ;  /* 0x000000ffff007224 */ /* 0x000fe400078e0002 */
[----:B------:R-:W-:Y:S02]  /*4810*/  IMAD.MOV.U32 R2, RZ, RZ, R9 ;  /* 0x000000ffff027224 */ /* 0x000fe400078e0009 */
[----:B------:R-:W-:-:S04]  /*4820*/  IMAD.MOV.U32 R3, RZ, RZ, 0x0 ;  /* 0x00000000ff037424 */ /* 0x000fc800078e00ff */
[----:B------:R-:W-:Y:S05]  /*4830*/  RET.REL.NODEC R2 `(_Z20standard_math_kernelPfPKfi) ;  /* 0xffffffb402f07950 */ /* 0x000fea0003c3ffff */
        .weak           $__internal_1_$__cuda_sm3x_div_rn_noftz_f32_slowpath
        .type           $__internal_1_$__cuda_sm3x_div_rn_noftz_f32_slowpath,@function
        .size           $__internal_1_$__cuda_sm3x_div_rn_noftz_f32_slowpath,(.L_x_67 - $__internal_1_$__cuda_sm3x_div_rn_noftz_f32_slowpath)
$__internal_1_$__cuda_sm3x_div_rn_noftz_f32_slowpath:
[--C-:B------:R-:W-:Y:S01]  /*4840*/  SHF.R.U32.HI R11, RZ, 0x17, R3.reuse ;  /* 0x00000017ff0b7819 */ /* 0x100fe20000011603 */
[----:B------:R-:W-:Y:S01]  /*4850*/  BSSY.RECONVERGENT B1, `(.L_x_54) ;  /* 0x0000065000017945 */ /* 0x000fe20003800200 */
[----:B------:R-:W-:Y:S01]  /*4860*/  SHF.R.U32.HI R14, RZ, 0x17, R0 ;  /* 0x00000017ff0e7819 */ /* 0x000fe20000011600 */
[----:B------:R-:W-:Y:S01]  /*4870*/  IMAD.MOV.U32 R15, RZ, RZ, R3 ;  /* 0x000000ffff0f7224 */ /* 0x000fe200078e0003 */
[----:B------:R-:W-:Y:S02]  /*4880*/  LOP3.LUT R11, R11, 0xff, RZ, 0xc0, !PT ;  /* 0x000000ff0b0b7812 */ /* 0x000fe400078ec0ff */
[----:B------:R-:W-:-:S03]  /*4890*/  LOP3.LUT R17, R14, 0xff, RZ, 0xc0, !PT ;  /* 0x000000ff0e117812 */ /* 0x000fc600078ec0ff */
[----:B------:R-:W-:Y:S01]  /*48a0*/  VIADD R18, R11, 0xffffffff ;  /* 0xffffffff0b127836 */ /* 0x000fe20000000000 */
[----:B------:R-:W-:-:S04]  /*48b0*/  IADD3 R16, PT, PT, R17, -0x1, RZ ;  /* 0xffffffff11107810 */ /* 0x000fc80007ffe0ff */
[----:B------:R-:W-:-:S04]  /*48c0*/  ISETP.GT.U32.AND P0, PT, R18, 0xfd, PT ;  /* 0x000000fd1200780c */ /* 0x000fc80003f04070 */
[----:B------:R-:W-:-:S13]  /*48d0*/  ISETP.GT.U32.OR P0, PT, R16, 0xfd, P0 ;  /* 0x000000fd1000780c */ /* 0x000fda0000704470 */
[----:B------:R-:W-:Y:S01]  /*48e0*/  @!P0 IMAD.MOV.U32 R14, RZ, RZ, RZ ;  /* 0x000000ffff0e8224 */ /* 0x000fe200078e00ff */
[----:B------:R-:W-:Y:S06]  /*48f0*/  @!P0 BRA `(.L_x_55) ;  /* 0x0000000000648947 */ /* 0x000fec0003800000 */
[----:B------:R-:W-:-:S13]  /*4900*/  FSETP.GTU.FTZ.AND P0, PT, |R0|, +INF , PT ;  /* 0x7f8000000000780b */ /* 0x000fda0003f1c200 */
[----:B------:R-:W-:Y:S05]  /*4910*/  @P0 BRA `(.L_x_56) ;  /* 0x00000004005c0947 */ /* 0x000fea0003800000 */
[----:B------:R-:W-:-:S13]  /*4920*/  FSETP.GTU.FTZ.AND P0, PT, |R3|, +INF , PT ;  /* 0x7f8000000300780b */ /* 0x000fda0003f1c200 */
[----:B------:R-:W-:Y:S05]  /*4930*/  @P0 BRA `(.L_x_56) ;  /* 0x0000000400540947 */ /* 0x000fea0003800000 */
[----:B------:R-:W-:-:S13]  /*4940*/  LOP3.LUT P0, RZ, R15, 0x7fffffff, R0, 0xc8, !PT ;  /* 0x7fffffff0fff7812 */ /* 0x000fda000780c800 */
[----:B------:R-:W-:Y:S05]  /*4950*/  @!P0 BRA `(.L_x_57) ;  /* 0x0000000400448947 */ /* 0x000fea0003800000 */
[----:B------:R-:W-:Y:S01]  /*4960*/  FADD.FTZ R14, |R0|, -RZ ;  /* 0x800000ff000e7221 */ /* 0x000fe20000010200 */
[----:B------:R-:W-:-:S04]  /*4970*/  FADD.FTZ R19, |R3|, -RZ ;  /* 0x800000ff03137221 */ /* 0x000fc80000010200 */
[C---:B------:R-:W-:Y:S02]  /*4980*/  FSETP.NEU.FTZ.AND P3, PT, R14.reuse, +INF , PT ;  /* 0x7f8000000e00780b */ /* 0x040fe40003f7d000 */
[----:B------:R-:W-:Y:S02]  /*4990*/  FSETP.NEU.FTZ.AND P1, PT, R19, +INF , PT ;  /* 0x7f8000001300780b */ /* 0x000fe40003f3d000 */
[----:B------:R-:W-:-:S11]  /*49a0*/  FSETP.NEU.FTZ.AND P0, PT, R14, +INF , PT ;  /* 0x7f8000000e00780b */ /* 0x000fd60003f1d000 */
[----:B------:R-:W-:Y:S05]  /*49b0*/  @!P1 BRA !P3, `(.L_x_57) ;  /* 0x00000004002c9947 */ /* 0x000fea0005800000 */
[----:B------:R-:W-:-:S04]  /*49c0*/  LOP3.LUT P3, RZ, R0, 0x7fffffff, RZ, 0xc0, !PT ;  /* 0x7fffffff00ff7812 */ /* 0x000fc8000786c0ff */
[----:B------:R-:W-:-:S13]  /*49d0*/  PLOP3.LUT P1, PT, P1, P3, PT, 0x2f, 0xf2 ;  /* 0x0000000000f2781c */ /* 0x000fda0000f26577 */
[----:B------:R-:W-:Y:S05]  /*49e0*/  @P1 BRA `(.L_x_58) ;  /* 0x0000000400181947 */ /* 0x000fea0003800000 */
[----:B------:R-:W-:-:S04]  /*49f0*/  LOP3.LUT P1, RZ, R15, 0x7fffffff, RZ, 0xc0, !PT ;  /* 0x7fffffff0fff7812 */ /* 0x000fc8000782c0ff */
[----:B------:R-:W-:-:S13]  /*4a00*/  PLOP3.LUT P0, PT, P0, P1, PT, 0x2f, 0xf2 ;  /* 0x0000000000f2781c */ /* 0x000fda0000702577 */
[----:B------:R-:W-:Y:S05]  /*4a10*/  @P0 BRA `(.L_x_59) ;  /* 0x0000000400000947 */ /* 0x000fea0003800000 */
[----:B------:R-:W-:Y:S02]  /*4a20*/  ISETP.GE.AND P0, PT, R16, RZ, PT ;  /* 0x000000ff1000720c */ /* 0x000fe40003f06270 */
[----:B------:R-:W-:-:S11]  /*4a30*/  ISETP.GE.AND P1, PT, R18, RZ, PT ;  /* 0x000000ff1200720c */ /* 0x000fd60003f26270 */
[----:B------:R-:W-:Y:S02]  /*4a40*/  @P0 IMAD.MOV.U32 R14, RZ, RZ, RZ ;  /* 0x000000ffff0e0224 */ /* 0x000fe400078e00ff */
[----:B------:R-:W-:Y:S01]  /*4a50*/  @!P0 FFMA R0, R0, 1.84467440737095516160e+19, RZ ;  /* 0x5f80000000008823 */ /* 0x000fe200000000ff */
[----:B------:R-:W-:Y:S02]  /*4a60*/  @!P0 IMAD.MOV.U32 R14, RZ, RZ, -0x40 ;  /* 0xffffffc0ff0e8424 */ /* 0x000fe400078e00ff */
[----:B------:R-:W-:Y:S02]  /*4a70*/  @!P1 FFMA R15, R3, 1.84467440737095516160e+19, RZ ;  /* 0x5f800000030f9823 */ /* 0x000fe400000000ff */
[----:B------:R-:W-:-:S07]  /*4a80*/  @!P1 VIADD R14, R14, 0x40 ;  /* 0x000000400e0e9836 */ /* 0x000fce0000000000 */
.L_x_55:
[----:B------:R-:W-:Y:S01]  /*4a90*/  LEA R16, R11, 0xc0800000, 0x17 ;  /* 0xc08000000b107811 */ /* 0x000fe200078eb8ff */
[----:B------:R-:W-:Y:S01]  /*4aa0*/  VIADD R17, R17, 0xffffff81 ;  /* 0xffffff8111117836 */ /* 0x000fe20000000000 */
[----:B------:R-:W-:Y:S02]  /*4ab0*/  BSSY.RECONVERGENT B2, `(.L_x_60) ;  /* 0x0000035000027945 */ /* 0x000fe40003800200 */
[----:B------:R-:W-:Y:S01]  /*4ac0*/  IADD3 R18, PT, PT, -R16, R15, RZ ;  /* 0x0000000f10127210 */ /* 0x000fe20007ffe1ff */
[C---:B------:R-:W-:Y:S01]  /*4ad0*/  IMAD R0, R17.reuse, -0x800000, R0 ;  /* 0xff80000011007824 */ /* 0x040fe200078e0200 */
[----:B------:R-:W-:Y:S02]  /*4ae0*/  IADD3 R17, PT, PT, R17, 0x7f, -R11 ;  /* 0x0000007f11117810 */ /* 0x000fe40007ffe80b */
[----:B------:R-:W0:Y:S01]  /*4af0*/  MUFU.RCP R15, R18 ;  /* 0x00000012000f7308 */ /* 0x000e220000001000 */
[----:B------:R-:W-:Y:S02]  /*4b00*/  FADD.FTZ R19, -R18, -RZ ;  /* 0x800000ff12137221 */ /* 0x000fe40000010100 */
[----:B------:R-:W-:-:S02]  /*4b10*/  IMAD.IADD R17, R17, 0x1, R14 ;  /* 0x0000000111117824 */ /* 0x000fc400078e020e */
[----:B0-----:R-:W-:-:S04]  /*4b20*/  FFMA R16, R15, R19, 1 ;  /* 0x3f8000000f107423 */ /* 0x001fc80000000013 */
[----:B------:R-:W-:-:S04]  /*4b30*/  FFMA R15, R15, R16, R15 ;  /* 0x000000100f0f7223 */ /* 0x000fc8000000000f */
[----:B------:R-:W-:-:S04]  /*4b40*/  FFMA R16, R0, R15, RZ ;  /* 0x0000000f00107223 */ /* 0x000fc800000000ff */
[----:B------:R-:W-:-:S04]  /*4b50*/  FFMA R20, R19, R16, R0 ;  /* 0x0000001013147223 */ /* 0x000fc80000000000 */
[----:B------:R-:W-:-:S04]  /*4b60*/  FFMA R16, R15, R20, R16 ;  /* 0x000000140f107223 */ /* 0x000fc80000000010 */
[----:B------:R-:W-:-:S04]  /*4b70*/  FFMA R19, R19, R16, R0 ;  /* 0x0000001013137223 */ /* 0x000fc80000000000 */
[----:B------:R-:W-:-:S05]  /*4b80*/  FFMA R0, R15, R19, R16 ;  /* 0x000000130f007223 */ /* 0x000fca0000000010 */
[----:B------:R-:W-:-:S04]  /*4b90*/  SHF.R.U32.HI R11, RZ, 0x17, R0 ;  /* 0x00000017ff0b7819 */ /* 0x000fc80000011600 */
[----:B------:R-:W-:-:S05]  /*4ba0*/  LOP3.LUT R11, R11, 0xff, RZ, 0xc0, !PT ;  /* 0x000000ff0b0b7812 */ /* 0x000fca00078ec0ff */
[----:B------:R-:W-:-:S04]  /*4bb0*/  IMAD.IADD R18, R11, 0x1, R17 ;  /* 0x000000010b127824 */ /* 0x000fc800078e0211 */
[----:B------:R-:W-:-:S05]  /*4bc0*/  VIADD R11, R18, 0xffffffff ;  /* 0xffffffff120b7836 */ /* 0x000fca0000000000 */
[----:B------:R-:W-:-:S13]  /*4bd0*/  ISETP.GE.U32.AND P0, PT, R11, 0xfe, PT ;  /* 0x000000fe0b00780c */ /* 0x000fda0003f06070 */
[----:B------:R-:W-:Y:S05]  /*4be0*/  @!P0 BRA `(.L_x_61) ;  /* 0x0000000000808947 */ /* 0x000fea0003800000 */
[----:B------:R-:W-:-:S13]  /*4bf0*/  ISETP.GT.AND P0, PT, R18, 0xfe, PT ;  /* 0x000000fe1200780c */ /* 0x000fda0003f04270 */
[----:B------:R-:W-:Y:S05]  /*4c00*/  @P0 BRA `(.L_x_62) ;  /* 0x00000000006c0947 */ /* 0x000fea0003800000 */
[----:B------:R-:W-:-:S13]  /*4c10*/  ISETP.GE.AND P0, PT, R18, 0x1, PT ;  /* 0x000000011200780c */ /* 0x000fda0003f06270 */
[----:B------:R-:W-:Y:S05]  /*4c20*/  @P0 BRA `(.L_x_63) ;  /* 0x0000000000740947 */ /* 0x000fea0003800000 */
[----:B------:R-:W-:Y:S02]  /*4c30*/  ISETP.GE.AND P0, PT, R18, -0x18, PT ;  /* 0xffffffe81200780c */ /* 0x000fe40003f06270 */
[----:B------:R-:W-:-:S11]  /*4c40*/  LOP3.LUT R0, R0, 0x80000000, RZ, 0xc0, !PT ;  /* 0x8000000000007812 */ /* 0x000fd600078ec0ff */
[----:B------:R-:W-:Y:S05]  /*4c50*/  @!P0 BRA `(.L_x_63) ;  /* 0x0000000000688947 */ /* 0x000fea0003800000 */
[-CC-:B------:R-:W-:Y:S01]  /*4c60*/  FFMA.RZ R11, R15, R19.reuse, R16.reuse ;  /* 0x000000130f0b7223 */ /* 0x180fe2000000c010 */
[C---:B------:R-:W-:Y:S02]  /*4c70*/  ISETP.NE.AND P3, PT, R18.reuse, RZ, PT ;  /* 0x000000ff1200720c */ /* 0x040fe40003f65270 */
[C---:B------:R-:W-:Y:S02]  /*4c80*/  ISETP.NE.AND P1, PT, R18.reuse, RZ, PT ;  /* 0x000000ff1200720c */ /* 0x040fe40003f25270 */
[----:B------:R-:W-:Y:S01]  /*4c90*/  LOP3.LUT R14, R11, 0x7fffff, RZ, 0xc0, !PT ;  /* 0x007fffff0b0e7812 */ /* 0x000fe200078ec0ff */
[CCC-:B------:R-:W-:Y:S01]  /*4ca0*/  FFMA.RP R11, R15.reuse, R19.reuse, R16.reuse ;  /* 0x000000130f0b7223 */ /* 0x1c0fe20000008010 */
[----:B------:R-:W-:Y:S01]  /*4cb0*/  FFMA.RM R16, R15, R19, R16 ;  /* 0x000000130f107223 */ /* 0x000fe20000004010 */
[----:B------:R-:W-:Y:S01]  /*4cc0*/  VIADD R15, R18, 0x20 ;  /* 0x00000020120f7836 */ /* 0x000fe20000000000 */
[----:B------:R-:W-:Y:S02]  /*4cd0*/  LOP3.LUT R14, R14, 0x800000, RZ, 0xfc, !PT ;  /* 0x008000000e0e7812 */ /* 0x000fe400078efcff */
[----:B------:R-:W-:-:S02]  /*4ce0*/  IADD3 R17, PT, PT, -R18, RZ, RZ ;  /* 0x000000ff12117210 */ /* 0x000fc40007ffe1ff */
[----:B------:R-:W-:Y:S02]  /*4cf0*/  SHF.L.U32 R15, R14, R15, RZ ;  /* 0x0000000f0e0f7219 */ /* 0x000fe400000006ff */
[----:B------:R-:W-:Y:S02]  /*4d00*/  FSETP.NEU.FTZ.AND P0, PT, R11, R16, PT ;  /* 0x000000100b00720b */ /* 0x000fe40003f1d000 */
[----:B------:R-:W-:Y:S02]  /*4d10*/  SEL R11, R17, RZ, P3 ;  /* 0x000000ff110b7207 */ /* 0x000fe40001800000 */
[----:B------:R-:W-:Y:S02]  /*4d20*/  ISETP.NE.AND P1, PT, R15, RZ, P1 ;  /* 0x000000ff0f00720c */ /* 0x000fe40000f25270 */
[----:B------:R-:W-:Y:S02]  /*4d30*/  SHF.R.U32.HI R11, RZ, R11, R14 ;  /* 0x0000000bff0b7219 */ /* 0x000fe4000001160e */
[----:B------:R-:W-:-:S02]  /*4d40*/  PLOP3.LUT P0, PT, P0, P1, PT, 0xf8, 0x8f ;  /* 0x00000000008f781c */ /* 0x000fc40000703f70 */
[----:B------:R-:W-:Y:S02]  /*4d50*/  SHF.R.U32.HI R15, RZ, 0x1, R11 ;  /* 0x00000001ff0f7819 */ /* 0x000fe4000001160b */
[----:B------:R-:W-:-:S04]  /*4d60*/  SEL R14, RZ, 0x1, !P0 ;  /* 0x00000001ff0e7807 */ /* 0x000fc80004000000 */
[----:B------:R-:W-:-:S04]  /*4d70*/  LOP3.LUT R14, R14, 0x1, R15, 0xf8, !PT ;  /* 0x000000010e0e7812 */ /* 0x000fc800078ef80f */
[----:B------:R-:W-:-:S05]  /*4d80*/  LOP3.LUT R14, R14, R11, RZ, 0xc0, !PT ;  /* 0x0000000b0e0e7212 */ /* 0x000fca00078ec0ff */
[----:B------:R-:W-:-:S05]  /*4d90*/  IMAD.IADD R15, R15, 0x1, R14 ;  /* 0x000000010f0f7824 */ /* 0x000fca00078e020e */
[----:B------:R-:W-:Y:S01]  /*4da0*/  LOP3.LUT R0, R15, R0, RZ, 0xfc, !PT ;  /* 0x000000000f007212 */ /* 0x000fe200078efcff */
[----:B------:R-:W-:Y:S06]  /*4db0*/  BRA `(.L_x_63) ;  /* 0x0000000000107947 */ /* 0x000fec0003800000 */
.L_x_62:
[----:B------:R-:W-:-:S04]  /*4dc0*/  LOP3.LUT R0, R0, 0x80000000, RZ, 0xc0, !PT ;  /* 0x8000000000007812 */ /* 0x000fc800078ec0ff */
[----:B------:R-:W-:Y:S01]  /*4dd0*/  LOP3.LUT R0, R0, 0x7f800000, RZ, 0xfc, !PT ;  /* 0x7f80000000007812 */ /* 0x000fe200078efcff */
[----:B------:R-:W-:Y:S06]  /*4de0*/  BRA `(.L_x_63) ;  /* 0x0000000000047947 */ /* 0x000fec0003800000 */
.L_x_61:
[----:B------:R-:W-:-:S07]  /*4df0*/  IMAD R0, R17, 0x800000, R0 ;  /* 0x0080000011007824 */ /* 0x000fce00078e0200 */
.L_x_63:
[----:B------:R-:W-:Y:S05]  /*4e00*/  BSYNC.RECONVERGENT B2 ;  /* 0x0000000000027941 */ /* 0x000fea0003800200 */
.L_x_60:
[----:B------:R-:W-:Y:S05]  /*4e10*/  BRA `(.L_x_64) ;  /* 0x0000000000207947 */ /* 0x000fea0003800000 */
.L_x_59:
[----:B------:R-:W-:-:S04]  /*4e20*/  LOP3.LUT R0, R15, 0x80000000, R0, 0x48, !PT ;  /* 0x800000000f007812 */ /* 0x000fc800078e4800 */
[----:B------:R-:W-:Y:S01]  /*4e30*/  LOP3.LUT R0, R0, 0x7f800000, RZ, 0xfc, !PT ;  /* 0x7f80000000007812 */ /* 0x000fe200078efcff */
[----:B------:R-:W-:Y:S06]  /*4e40*/  BRA `(.L_x_64) ;  /* 0x0000000000147947 */ /* 0x000fec0003800000 */
.L_x_58:
[----:B------:R-:W-:Y:S01]  /*4e50*/  LOP3.LUT R0, R15, 0x80000000, R0, 0x48, !PT ;  /* 0x800000000f007812 */ /* 0x000fe200078e4800 */
[----:B------:R-:W-:Y:S06]  /*4e60*/  BRA `(.L_x_64) ;  /* 0x00000000000c7947 */ /* 0x000fec0003800000 */
.L_x_57:
[----:B------:R-:W0:Y:S01]  /*4e70*/  MUFU.RSQ R0, -QNAN ;  /* 0xffc0000000007908 */ /* 0x000e220000001400 */
[----:B------:R-:W-:Y:S05]  /*4e80*/  BRA `(.L_x_64) ;  /* 0x0000000000047947 */ /* 0x000fea0003800000 */
.L_x_56:
[----:B------:R-:W-:-:S07]  /*4e90*/  FADD.FTZ R0, R0, R3 ;  /* 0x0000000300007221 */ /* 0x000fce0000010000 */
.L_x_64:
[----:B------:R-:W-:Y:S05]  /*4ea0*/  BSYNC.RECONVERGENT B1 ;  /* 0x0000000000017941 */ /* 0x000fea0003800200 */
.L_x_54:
[----:B------:R-:W-:Y:S02]  /*4eb0*/  IMAD.MOV.U32 R14, RZ, RZ, R4 ;  /* 0x000000ffff0e7224 */ /* 0x000fe400078e0004 */
[----:B------:R-:W-:-:S04]  /*4ec0*/  IMAD.MOV.U32 R15, RZ, RZ, 0x0 ;  /* 0x00000000ff0f7424 */ /* 0x000fc800078e00ff */
[----:B0-----:R-:W-:Y:S05]  /*4ed0*/  RET.REL.NODEC R14 `(_Z20standard_math_kernelPfPKfi) ;  /* 0xffffffb00e487950 */ /* 0x001fea0003c3ffff */
.L_x_65:
[----:B------:R-:W-:-:S00]  /*4ee0*/  BRA `(.L_x_65) ;  /* 0xfffffffc00fc7947 */ /* 0x000fc0000383ffff */
[----:B------:R-:W-:-:S00]  /*4ef0*/  NOP ;  /* 0x0000000000007918 */ /* 0x000fc00000000000 */
        /* <DEDUP_REMOVED lines=8> */
.L_x_67:


//--------------------- .nv.global.init           --------------------------
	.section	.nv.global.init,"aw",@progbits
	.align	4
.nv.global.init:
	.type		__cudart_i2opi_f,@object
	.size		__cudart_i2opi_f,(.L_0 - __cudart_i2opi_f)
__cudart_i2opi_f:
        /*0000*/ 	.byte	0x41, 0x90, 0x43, 0x3c, 0x99, 0x95, 0x62, 0xdb, 0xc0, 0xdd, 0x34, 0xf5, 0xd1, 0x57, 0x27, 0xfc
        /*0010*/ 	.byte	0x29, 0x15, 0x44, 0x4e, 0x6e, 0x83, 0xf9, 0xa2
.L_0:


//--------------------- .nv.shared.reserved.0     --------------------------
	.section	.nv.shared.reserved.0,"aw",@nobits
	.weak		__nv_reservedSMEM_offset_0_alias
	.size		__nv_reservedSMEM_offset_0_alias, 0, 64
	.other		__nv_reservedSMEM_offset_0_alias,@"STO_CUDA_RESERVED_SHARED STV_DEFAULT"
__nv_reservedSMEM_offset_0_alias:
	.zero		0
	.zero		64


//--------------------- .nv.constant0._Z20standard_math_kernelPfPKfi --------------------------
	.section	.nv.constant0._Z20standard_math_kernelPfPKfi,"a",@progbits
	.sectionflags	@""
	.align	4
.nv.constant0._Z20standard_math_kernelPfPKfi:
	.zero		916


//--------------------- SYMBOLS --------------------------

	.type		.nv.reservedSmem.offset0,@object
	.size		.nv.reservedSmem.offset0,0x4
